// auto-generated by cutlass_sweep.gemm — config: {"arch": "sm_90", "cluster_m": 4, "cluster_n": 1, "dtype": "fp16", "dtype_b": "fp16", "layout": "nt", "stages": 0, "tile_k": 64, "tile_m": 64, "tile_n": 128}
#include "cutlass/cutlass.h"
#include "cutlass/gemm/collective/collective_builder.hpp"
#include "cutlass/gemm/device/gemm_universal_adapter.h"
#include "cutlass/gemm/kernel/gemm_universal.hpp"
#include "cutlass/epilogue/collective/collective_builder.hpp"

using ElemA = cutlass::half_t;
using ElemB = cutlass::half_t;
using ElemCD = cutlass::half_t;
using Acc  = float;
using TileShape    = cute::Shape<cute::_64, cute::_128, cute::_64>;
using ClusterShape = cute::Shape<cute::_4, cute::_1, cute::_1>;

using CollectiveEpilogue = typename cutlass::epilogue::collective::CollectiveBuilder<
    cutlass::arch::Sm90, cutlass::arch::OpClassTensorOp,
    TileShape, ClusterShape,
    cutlass::epilogue::collective::EpilogueTileAuto,
    Acc, Acc,
    ElemCD, cutlass::layout::RowMajor, 128 / cutlass::sizeof_bits<ElemCD>::value,
    ElemCD, cutlass::layout::RowMajor, 128 / cutlass::sizeof_bits<ElemCD>::value,
    cutlass::epilogue::collective::EpilogueScheduleAuto
  >::CollectiveOp;

using CollectiveMainloop = typename cutlass::gemm::collective::CollectiveBuilder<
    cutlass::arch::Sm90, cutlass::arch::OpClassTensorOp,
    ElemA, cutlass::layout::RowMajor, 128 / cutlass::sizeof_bits<ElemA>::value,
    ElemB, cutlass::layout::ColumnMajor, 128 / cutlass::sizeof_bits<ElemB>::value,
    Acc,
    TileShape, ClusterShape,
    cutlass::gemm::collective::StageCountAutoCarveout<static_cast<int>(sizeof(typename CollectiveEpilogue::SharedStorage))>,
    cutlass::gemm::collective::KernelScheduleAuto
  >::CollectiveOp;

using GemmKernel = cutlass::gemm::kernel::GemmUniversal<
    cute::Shape<int,int,int,int>,
    CollectiveMainloop,
    CollectiveEpilogue
>;
using Gemm = cutlass::gemm::device::GemmUniversalAdapter<GemmKernel>;

// Force the device kernel symbol into the cubin without needing a host main.
auto* _anchor = &cutlass::device_kernel<GemmKernel>;


// ===== COMPILED SASS (sm_90a) =====

	.target	sm_90a

	.elftype	@"ET_EXEC"


//--------------------- .note.nv.tkinfo           --------------------------
	.section	.note.nv.tkinfo,"",@"SHT_NOTE"
	.sectionflags	@"SHF_NOTE_NV_TKINFO"
	.tkinfo
        /*0018*/ 	.word	0x00000002
        /*0030*/ 	.string	""
        /*0030*/ 	.string	"ptxas"
        /*0030*/ 	.string	"Cuda compilation tools, release 13.0, V13.0.88"
        /*0030*/ 	.string	"Build cuda_13.0.r13.0/compiler.36424714_0"
        /*0030*/ 	.string	"-arch sm_90a -m 64 "



//--------------------- .note.nv.cuinfo           --------------------------
	.section	.note.nv.cuinfo,"",@"SHT_NOTE"
	.sectionflags	@"SHF_NOTE_NV_CUINFO"
        /*0018*/ 	.short	0x0002
        /*001a*/ 	.short	0x005a
        /*001c*/ 	.short	0x0082
	.zero		2


//--------------------- .nv.info                  --------------------------
	.section	.nv.info,"",@"SHT_CUDA_INFO"
	.align	4


	//----- nvinfo : EIATTR_REGCOUNT
	.align		4
        /*0000*/ 	.byte	0x04, 0x2f
        /*0002*/ 	.short	(.L_15 - .L_14)
	.align		4
.L_14:
        /*0004*/ 	.word	index@(_ZN7cutlass13device_kernelINS_4gemm6kernel13GemmUniversalIN4cute5tupleIJiiiiEEENS1_10collective13CollectiveMmaINS1_34MainloopSm90TmaGmmaWarpSpecializedILi9ENS5_IJNS4_1CILi4EEENSA_ILi1EEESC_EEENS1_32KernelTmaWarpSpecializedPingpongEEENS5_IJNSA_ILi64EEENSA_ILi128EEESG_EEENS_6half_tENS5_IJlSC_lEEESJ_SK_NS4_8TiledMMAINS4_8MMA_AtomIJNS4_4SM904GMMA26MMA_64x128x16_F32F16F16_SSILNSO_5MajorE0ELSQ_0ELNSO_7ScaleInE1ELSR_1EEEEEENS4_6LayoutINS5_IJSC_SC_SC_EEENS5_IJNSA_ILi0EEESW_SW_EEEEENS5_IJNS4_10UnderscoreESZ_SZ_EEEEENS4_13SM90_TMA_LOADENS4_14ComposedLayoutINS4_7SwizzleILi3ELi4ELi3EEENS4_18smem_ptr_flag_bitsILi16EEENSU_INS5_IJNSA_ILi8EEESG_EEENS5_IJSG_SC_EEEEEEEvNS4_8identityENS4_23SM90_TMA_LOAD_MULTICASTES1C_vS1D_EENS_8epilogue10collective6detail29Sm90TmaWarpSpecializedAdapterINS1H_15DefaultEpilogueISJ_SK_SK_NS1G_6thread17LinearCombinationISJ_Li1EffLNS1L_9ScaleType4KindE0ELNS_15FloatRoundStyleE2ESJ_EENS1_15EpilogueDefaultEEEEEvvEEEEvNT_6ParamsE)
        /*0008*/ 	.word	0x000000a8


	//----- nvinfo : EIATTR_FRAME_SIZE
	.align		4
.L_15:
        /*000c*/ 	.byte	0x04, 0x11
        /*000e*/ 	.short	(.L_17 - .L_16)
	.align		4
.L_16:
        /*0010*/ 	.word	index@(_ZN7cutlass13device_kernelINS_4gemm6kernel13GemmUniversalIN4cute5tupleIJiiiiEEENS1_10collective13CollectiveMmaINS1_34MainloopSm90TmaGmmaWarpSpecializedILi9ENS5_IJNS4_1CILi4EEENSA_ILi1EEESC_EEENS1_32KernelTmaWarpSpecializedPingpongEEENS5_IJNSA_ILi64EEENSA_ILi128EEESG_EEENS_6half_tENS5_IJlSC_lEEESJ_SK_NS4_8TiledMMAINS4_8MMA_AtomIJNS4_4SM904GMMA26MMA_64x128x16_F32F16F16_SSILNSO_5MajorE0ELSQ_0ELNSO_7ScaleInE1ELSR_1EEEEEENS4_6LayoutINS5_IJSC_SC_SC_EEENS5_IJNSA_ILi0EEESW_SW_EEEEENS5_IJNS4_10UnderscoreESZ_SZ_EEEEENS4_13SM90_TMA_LOADENS4_14ComposedLayoutINS4_7SwizzleILi3ELi4ELi3EEENS4_18smem_ptr_flag_bitsILi16EEENSU_INS5_IJNSA_ILi8EEESG_EEENS5_IJSG_SC_EEEEEEEvNS4_8identityENS4_23SM90_TMA_LOAD_MULTICASTES1C_vS1D_EENS_8epilogue10collective6detail29Sm90TmaWarpSpecializedAdapterINS1H_15DefaultEpilogueISJ_SK_SK_NS1G_6thread17LinearCombinationISJ_Li1EffLNS1L_9ScaleType4KindE0ELNS_15FloatRoundStyleE2ESJ_EENS1_15EpilogueDefaultEEEEEvvEEEEvNT_6ParamsE)
        /*0014*/ 	.word	0x00000008


	//----- nvinfo : EIATTR_MIN_STACK_SIZE
	.align		4
.L_17:
        /*0018*/ 	.byte	0x04, 0x12
        /*001a*/ 	.short	(.L_19 - .L_18)
	.align		4
.L_18:
        /*001c*/ 	.word	index@(_ZN7cutlass13device_kernelINS_4gemm6kernel13GemmUniversalIN4cute5tupleIJiiiiEEENS1_10collective13CollectiveMmaINS1_34MainloopSm90TmaGmmaWarpSpecializedILi9ENS5_IJNS4_1CILi4EEENSA_ILi1EEESC_EEENS1_32KernelTmaWarpSpecializedPingpongEEENS5_IJNSA_ILi64EEENSA_ILi128EEESG_EEENS_6half_tENS5_IJlSC_lEEESJ_SK_NS4_8TiledMMAINS4_8MMA_AtomIJNS4_4SM904GMMA26MMA_64x128x16_F32F16F16_SSILNSO_5MajorE0ELSQ_0ELNSO_7ScaleInE1ELSR_1EEEEEENS4_6LayoutINS5_IJSC_SC_SC_EEENS5_IJNSA_ILi0EEESW_SW_EEEEENS5_IJNS4_10UnderscoreESZ_SZ_EEEEENS4_13SM90_TMA_LOADENS4_14ComposedLayoutINS4_7SwizzleILi3ELi4ELi3EEENS4_18smem_ptr_flag_bitsILi16EEENSU_INS5_IJNSA_ILi8EEESG_EEENS5_IJSG_SC_EEEEEEEvNS4_8identityENS4_23SM90_TMA_LOAD_MULTICASTES1C_vS1D_EENS_8epilogue10collective6detail29Sm90TmaWarpSpecializedAdapterINS1H_15DefaultEpilogueISJ_SK_SK_NS1G_6thread17LinearCombinationISJ_Li1EffLNS1L_9ScaleType4KindE0ELNS_15FloatRoundStyleE2ESJ_EENS1_15EpilogueDefaultEEEEEvvEEEEvNT_6ParamsE)
        /*0020*/ 	.word	0x00000008
.L_19:


//--------------------- .nv.compat                --------------------------
	.section	.nv.compat,"",@"SHT_CUDA_COMPAT_INFO"
	.align	4
        /*0000*/ 	.byte	0x02, 0x09, 0x01, 0x00, 0x02, 0x02, 0x04, 0x00, 0x02, 0x05, 0x05, 0x00, 0x03, 0x07, 0x01, 0x01
        /*0010*/ 	.byte	0x02, 0x03, 0x01, 0x00, 0x02, 0x06, 0x01, 0x00, 0x04, 0x0b, 0x08, 0x00, 0x00, 0x00, 0x00, 0x00
        /*0020*/ 	.byte	0x00, 0x00, 0x00, 0x00


//--------------------- .nv.info._ZN7cutlass13device_kernelINS_4gemm6kernel13GemmUniversalIN4cute5tupleIJiiiiEEENS1_10collective13CollectiveMmaINS1_34MainloopSm90TmaGmmaWarpSpecializedILi9ENS5_IJNS4_1CILi4EEENSA_ILi1EEESC_EEENS1_32KernelTmaWarpSpecializedPingpongEEENS5_IJNSA_ILi64EEENSA_ILi128EEESG_EEENS_6half_tENS5_IJlSC_lEEESJ_SK_NS4_8TiledMMAINS4_8MMA_AtomIJNS4_4SM904GMMA26MMA_64x128x16_F32F16F16_SSILNSO_5MajorE0ELSQ_0ELNSO_7ScaleInE1ELSR_1EEEEEENS4_6LayoutINS5_IJSC_SC_SC_EEENS5_IJNSA_ILi0EEESW_SW_EEEEENS5_IJNS4_10UnderscoreESZ_SZ_EEEEENS4_13SM90_TMA_LOADENS4_14ComposedLayoutINS4_7SwizzleILi3ELi4ELi3EEENS4_18smem_ptr_flag_bitsILi16EEENSU_INS5_IJNSA_ILi8EEESG_EEENS5_IJSG_SC_EEEEEEEvNS4_8identityENS4_23SM90_TMA_LOAD_MULTICASTES1C_vS1D_EENS_8epilogue10collective6detail29Sm90TmaWarpSpecializedAdapterINS1H_15DefaultEpilogueISJ_SK_SK_NS1G_6thread17LinearCombinationISJ_Li1EffLNS1L_9ScaleType4KindE0ELNS_15FloatRoundStyleE2ESJ_EENS1_15EpilogueDefaultEEEEEvvEEEEvNT_6ParamsE --------------------------
	.section	.nv.info._ZN7cutlass13device_kernelINS_4gemm6kernel13GemmUniversalIN4cute5tupleIJiiiiEEENS1_10collective13CollectiveMmaINS1_34MainloopSm90TmaGmmaWarpSpecializedILi9ENS5_IJNS4_1CILi4EEENSA_ILi1EEESC_EEENS1_32KernelTmaWarpSpecializedPingpongEEENS5_IJNSA_ILi64EEENSA_ILi128EEESG_EEENS_6half_tENS5_IJlSC_lEEESJ_SK_NS4_8TiledMMAINS4_8MMA_AtomIJNS4_4SM904GMMA26MMA_64x128x16_F32F16F16_SSILNSO_5MajorE0ELSQ_0ELNSO_7ScaleInE1ELSR_1EEEEEENS4_6LayoutINS5_IJSC_SC_SC_EEENS5_IJNSA_ILi0EEESW_SW_EEEEENS5_IJNS4_10UnderscoreESZ_SZ_EEEEENS4_13SM90_TMA_LOADENS4_14ComposedLayoutINS4_7SwizzleILi3ELi4ELi3EEENS4_18smem_ptr_flag_bitsILi16EEENSU_INS5_IJNSA_ILi8EEESG_EEENS5_IJSG_SC_EEEEEEEvNS4_8identityENS4_23SM90_TMA_LOAD_MULTICASTES1C_vS1D_EENS_8epilogue10collective6detail29Sm90TmaWarpSpecializedAdapterINS1H_15DefaultEpilogueISJ_SK_SK_NS1G_6thread17LinearCombinationISJ_Li1EffLNS1L_9ScaleType4KindE0ELNS_15FloatRoundStyleE2ESJ_EENS1_15EpilogueDefaultEEEEEvvEEEEvNT_6ParamsE,"",@"SHT_CUDA_INFO"
	.sectionflags	@""
	.align	4


	//----- nvinfo : EIATTR_CUDA_API_VERSION
	.align		4
        /*0000*/ 	.byte	0x04, 0x37
        /*0002*/ 	.short	(.L_21 - .L_20)
.L_20:
        /*0004*/ 	.word	0x00000082


	//----- nvinfo : EIATTR_KPARAM_INFO
	.align		4
.L_21:
        /*0008*/ 	.byte	0x04, 0x17
        /*000a*/ 	.short	(.L_23 - .L_22)
.L_22:
        /*000c*/ 	.word	0x00000000
        /*0010*/ 	.short	0x0000
        /*0012*/ 	.short	0x0070
        /*0014*/ 	.byte	0x00, 0xf0, 0x01, 0x10


	//----- nvinfo : EIATTR_SPARSE_MMA_MASK
	.align		4
.L_23:
        /*0018*/ 	.byte	0x03, 0x50
        /*001a*/ 	.short	0x0000


	//----- nvinfo : EIATTR_MAXREG_COUNT
	.align		4
        /*001c*/ 	.byte	0x03, 0x1b
        /*001e*/ 	.short	0x00a8


	//----- nvinfo : EIATTR_NUM_BARRIERS
	.align		4
        /*0020*/ 	.byte	0x02, 0x4c
        /*0022*/ 	.byte	0x01
	.zero		1


	//----- nvinfo : EIATTR_EXTERNS
	.align		4
        /*0024*/ 	.byte	0x04, 0x0f
        /*0026*/ 	.short	(.L_25 - .L_24)


	//   ....[0]....
	.align		4
.L_24:
        /*0028*/ 	.word	index@(__assertfail)


	//----- nvinfo : EIATTR_ANNOTATIONS
	.align		4
.L_25:
        /*002c*/ 	.byte	0x04, 0x55
        /*002e*/ 	.short	(.L_27 - .L_26)


	//   ....[0]....
.L_26:
        /*0030*/ 	.word	0x00000001
        /*0034*/ 	.byte	0xa0, 0x0e, 0x00, 0x00, 0x01, 0x00, 0x00, 0x00, 0x50, 0x15, 0x00, 0x00, 0x01, 0x00, 0x00, 0x00
        /*0044*/ 	.byte	0x60, 0x64, 0x00, 0x00, 0x01, 0x00, 0x00, 0x00, 0x80, 0x70, 0x00, 0x00


	//----- nvinfo : EIATTR_MERCURY_ISA_VERSION
	.align		4
.L_27:
        /*0050*/ 	.byte	0x03, 0x5f
        /*0052*/ 	.short	0x0101


	//----- nvinfo : EIATTR_INT_WARP_WIDE_INSTR_OFFSETS
	.align		4
        /*0054*/ 	.byte	0x04, 0x31
        /*0056*/ 	.short	(.L_29 - .L_28)


	//   ....[0]....
.L_28:
        /*0058*/ 	.word	0x000005d0


	//   ....[1]....
        /*005c*/ 	.word	0x00000670


	//   ....[2]....
        /*0060*/ 	.word	0x00000690


	//   ....[3]....
        /*0064*/ 	.word	0x000006a0


	//   ....[4]....
        /*0068*/ 	.word	0x000006f0


	//   ....[5]....
        /*006c*/ 	.word	0x00000710


	//   ....[6]....
        /*0070*/ 	.word	0x00000860


	//   ....[7]....
        /*0074*/ 	.word	0x000008a0


	//   ....[8]....
        /*0078*/ 	.word	0x00002210


	//----- nvinfo : EIATTR_COOP_GROUP_MASK_REGIDS
	.align		4
.L_29:
        /*007c*/ 	.byte	0x04, 0x29
        /*007e*/ 	.short	(.L_31 - .L_30)


	//   ....[0]....
.L_30:
        /*0080*/ 	.word	0xffffffff


	//   ....[1]....
        /*0084*/ 	.word	0xffffffff


	//   ....[2]....
        /*0088*/ 	.word	0xffffffff


	//   ....[3]....
        /*008c*/ 	.word	0xffffffff


	//   ....[4]....
        /*0090*/ 	.word	0xffffffff


	//   ....[5]....
        /*0094*/ 	.word	0xffffffff


	//   ....[6]....
        /*0098*/ 	.word	0xffffffff


	//----- nvinfo : EIATTR_COOP_GROUP_INSTR_OFFSETS
	.align		4
.L_31:
        /*009c*/ 	.byte	0x04, 0x28
        /*009e*/ 	.short	(.L_33 - .L_32)


	//   ....[0]....
.L_32:
        /*00a0*/ 	.word	0x00000070


	//   ....[1]....
        /*00a4*/ 	.word	0x00000080


	//   ....[2]....
        /*00a8*/ 	.word	0x00000140


	//   ....[3]....
        /*00ac*/ 	.word	0x000003a0


	//   ....[4]....
        /*00b0*/ 	.word	0x000003e0


	//   ....[5]....
        /*00b4*/ 	.word	0x00000420


	//   ....[6]....
        /*00b8*/ 	.word	0x00000a50


	//----- nvinfo : EIATTR_REG_RECONFIG
	.align		4
.L_33:
        /*00bc*/ 	.byte	0x01, 0x54
	.zero		2


	//----- nvinfo : EIATTR_SYSCALL_OFFSETS
	.align		4
        /*00c0*/ 	.byte	0x04, 0x46
        /*00c2*/ 	.short	(.L_35 - .L_34)


	//   ....[0]....
.L_34:
        /*00c4*/ 	.word	0x000019c0


	//----- nvinfo : EIATTR_MBARRIER_INSTR_OFFSETS
	.align		4
.L_35:
        /*00c8*/ 	.byte	0x04, 0x39
        /*00ca*/ 	.short	(.L_37 - .L_36)


	//   ....[0]....
.L_36:
        /*00cc*/ 	.word	0x00000260
        /*00d0*/ 	.word	0x000000ff
        /*00d4*/ 	.word	0x00000000
        /*00d8*/ 	.short	0x0100
        /*00da*/ 	.byte	0x08
	.zero		1


	//   ....[1]....
        /*00dc*/ 	.word	0x00000270
        /*00e0*/ 	.word	0x000000ff
        /*00e4*/ 	.word	0x00000048
        /*00e8*/ 	.short	0x0100
        /*00ea*/ 	.byte	0x08
	.zero		1


	//   ....[2]....
        /*00ec*/ 	.word	0x00000280
        /*00f0*/ 	.word	0x000000ff
        /*00f4*/ 	.word	0x00000008
        /*00f8*/ 	.short	0x0100
        /*00fa*/ 	.byte	0x08
	.zero		1


	//   ....[3]....
        /*00fc*/ 	.word	0x00000290
        /*0100*/ 	.word	0x000000ff
        /*0104*/ 	.word	0x00000050
        /*0108*/ 	.short	0x0100
        /*010a*/ 	.byte	0x08
	.zero		1


	//   ....[4]....
        /*010c*/ 	.word	0x000002a0
        /*0110*/ 	.word	0x000000ff
        /*0114*/ 	.word	0x00000010
        /*0118*/ 	.short	0x0100
        /*011a*/ 	.byte	0x08
	.zero		1


	//   ....[5]....
        /*011c*/ 	.word	0x000002b0
        /*0120*/ 	.word	0x000000ff
        /*0124*/ 	.word	0x00000058
        /*0128*/ 	.short	0x0100
        /*012a*/ 	.byte	0x08
	.zero		1


	//   ....[6]....
        /*012c*/ 	.word	0x000002c0
        /*0130*/ 	.word	0x000000ff
        /*0134*/ 	.word	0x00000018
        /*0138*/ 	.short	0x0100
        /*013a*/ 	.byte	0x08
	.zero		1


	//   ....[7]....
        /*013c*/ 	.word	0x000002d0
        /*0140*/ 	.word	0x000000ff
        /*0144*/ 	.word	0x00000060
        /*0148*/ 	.short	0x0100
        /*014a*/ 	.byte	0x08
	.zero		1


	//   ....[8]....
        /*014c*/ 	.word	0x000002e0
        /*0150*/ 	.word	0x000000ff
        /*0154*/ 	.word	0x00000020
        /*0158*/ 	.short	0x0100
        /*015a*/ 	.byte	0x08
	.zero		1


	//   ....[9]....
        /*015c*/ 	.word	0x000002f0
        /*0160*/ 	.word	0x000000ff
        /*0164*/ 	.word	0x00000068
        /*0168*/ 	.short	0x0100
        /*016a*/ 	.byte	0x08
	.zero		1


	//   ....[10]....
        /*016c*/ 	.word	0x00000300
        /*0170*/ 	.word	0x000000ff
        /*0174*/ 	.word	0x00000028
        /*0178*/ 	.short	0x0100
        /*017a*/ 	.byte	0x08
	.zero		1


	//   ....[11]....
        /*017c*/ 	.word	0x00000310
        /*0180*/ 	.word	0x000000ff
        /*0184*/ 	.word	0x00000070
        /*0188*/ 	.short	0x0100
        /*018a*/ 	.byte	0x08
	.zero		1


	//   ....[12]....
        /*018c*/ 	.word	0x00000320
        /*0190*/ 	.word	0x000000ff
        /*0194*/ 	.word	0x00000030
        /*0198*/ 	.short	0x0100
        /*019a*/ 	.byte	0x08
	.zero		1


	//   ....[13]....
        /*019c*/ 	.word	0x00000330
        /*01a0*/ 	.word	0x000000ff
        /*01a4*/ 	.word	0x00000078
        /*01a8*/ 	.short	0x0100
        /*01aa*/ 	.byte	0x08
	.zero		1


	//   ....[14]....
        /*01ac*/ 	.word	0x00000340
        /*01b0*/ 	.word	0x000000ff
        /*01b4*/ 	.word	0x00000038
        /*01b8*/ 	.short	0x0100
        /*01ba*/ 	.byte	0x08
	.zero		1


	//   ....[15]....
        /*01bc*/ 	.word	0x00000350
        /*01c0*/ 	.word	0x000000ff
        /*01c4*/ 	.word	0x00000080
        /*01c8*/ 	.short	0x0100
        /*01ca*/ 	.byte	0x08
	.zero		1


	//   ....[16]....
        /*01cc*/ 	.word	0x00000360
        /*01d0*/ 	.word	0x000000ff
        /*01d4*/ 	.word	0x00000040
        /*01d8*/ 	.short	0x0100
        /*01da*/ 	.byte	0x08
	.zero		1


	//   ....[17]....
        /*01dc*/ 	.word	0x00000370
        /*01e0*/ 	.word	0x000000ff
        /*01e4*/ 	.word	0x00000088
        /*01e8*/ 	.short	0x0100
        /*01ea*/ 	.byte	0x08
	.zero		1


	//   ....[18]....
        /*01ec*/ 	.word	0x000008d0
        /*01f0*/ 	.word	0x000000ff
        /*01f4*/ 	.word	0x000000c0
        /*01f8*/ 	.short	0x0100
        /*01fa*/ 	.byte	0x08
	.zero		1


	//   ....[19]....
        /*01fc*/ 	.word	0x00000970
        /*0200*/ 	.word	0x000000ff
        /*0204*/ 	.word	0x000000c8
        /*0208*/ 	.short	0x0100
        /*020a*/ 	.byte	0x08
	.zero		1


	//   ....[20]....
        /*020c*/ 	.word	0x000009d0
        /*0210*/ 	.word	0x000000ff
        /*0214*/ 	.word	0x000000a0
        /*0218*/ 	.short	0x0100
        /*021a*/ 	.byte	0x09
	.zero		1


	//   ....[21]....
        /*021c*/ 	.word	0x000009e0
        /*0220*/ 	.word	0x000000ff
        /*0224*/ 	.word	0x000000a8
        /*0228*/ 	.short	0x0100
        /*022a*/ 	.byte	0x09
	.zero		1


	//   ....[22]....
        /*022c*/ 	.word	0x000009f0
        /*0230*/ 	.word	0x000000ff
        /*0234*/ 	.word	0x000000b0
        /*0238*/ 	.short	0x0100
        /*023a*/ 	.byte	0x09
	.zero		1


	//   ....[23]....
        /*023c*/ 	.word	0x00000a00
        /*0240*/ 	.word	0x000000ff
        /*0244*/ 	.word	0x000000b8
        /*0248*/ 	.short	0x0100
        /*024a*/ 	.byte	0x09
	.zero		1


	//   ....[24]....
        /*024c*/ 	.word	0x00001880
        /*0250*/ 	.word	0x000000ff
        /*0254*/ 	.word	0xfffffff8
        /*0258*/ 	.short	0x010a
        /*025a*/ 	.byte	0x2b
	.zero		1


	//   ....[25]....
        /*025c*/ 	.word	0x00001a40
        /*0260*/ 	.word	0x00000003
        /*0264*/ 	.word	0x00000000
        /*0268*/ 	.short	0x010a
        /*026a*/ 	.byte	0x3f
	.zero		1


	//   ....[26]....
        /*026c*/ 	.word	0x00001aa0
        /*0270*/ 	.word	0x00000003
        /*0274*/ 	.word	0x00000000
        /*0278*/ 	.short	0x010a
        /*027a*/ 	.byte	0x3f
	.zero		1


	//   ....[27]....
        /*027c*/ 	.word	0x00001e00
        /*0280*/ 	.word	0x000000ff
        /*0284*/ 	.word	0x00000000
        /*0288*/ 	.short	0x010a
        /*028a*/ 	.byte	0x04
	.zero		1


	//   ....[28]....
        /*028c*/ 	.word	0x00001e40
        /*0290*/ 	.word	0x000000ff
        /*0294*/ 	.word	0x00000000
        /*0298*/ 	.short	0x010a
        /*029a*/ 	.byte	0x04
	.zero		1


	//   ....[29]....
        /*029c*/ 	.word	0x000020a0
        /*02a0*/ 	.word	0x00000005
        /*02a4*/ 	.word	0x00000000
        /*02a8*/ 	.short	0x0101
        /*02aa*/ 	.byte	0x3f
	.zero		1


	//   ....[30]....
        /*02ac*/ 	.word	0x000021b0
        /*02b0*/ 	.word	0x00000003
        /*02b4*/ 	.word	0x00000000
        /*02b8*/ 	.short	0x0101
        /*02ba*/ 	.byte	0x2e
	.zero		1


	//   ....[31]....
        /*02bc*/ 	.word	0x000022b0
        /*02c0*/ 	.word	0x00000003
        /*02c4*/ 	.word	0x00000000
        /*02c8*/ 	.short	0x0101
        /*02ca*/ 	.byte	0x3f
	.zero		1


	//   ....[32]....
        /*02cc*/ 	.word	0x00002330
        /*02d0*/ 	.word	0x000000ff
        /*02d4*/ 	.word	0x00000008
        /*02d8*/ 	.short	0x010a
        /*02da*/ 	.byte	0x2b
	.zero		1


	//   ....[33]....
        /*02dc*/ 	.word	0x000064a0
        /*02e0*/ 	.word	0x00000000
        /*02e4*/ 	.word	0x00000000
        /*02e8*/ 	.short	0x0101
        /*02ea*/ 	.byte	0x2e
	.zero		1


	//   ....[34]....
        /*02ec*/ 	.word	0x00006dd0
        /*02f0*/ 	.word	0x0000000f
        /*02f4*/ 	.word	0x00000048
        /*02f8*/ 	.short	0x010a
        /*02fa*/ 	.byte	0x3f
	.zero		1


	//   ....[35]....
        /*02fc*/ 	.word	0x000071b0
        /*0300*/ 	.word	0x00000006
        /*0304*/ 	.word	0x000000c8
        /*0308*/ 	.short	0x0101
        /*030a*/ 	.byte	0x3f
	.zero		1


	//   ....[36]....
        /*030c*/ 	.word	0x000078e0
        /*0310*/ 	.word	0x00000007
        /*0314*/ 	.word	0x00000000
        /*0318*/ 	.short	0x010a
        /*031a*/ 	.byte	0x3f
	.zero		1


	//   ....[37]....
        /*031c*/ 	.word	0x00007960
        /*0320*/ 	.word	0x00000006
        /*0324*/ 	.word	0x00000000
        /*0328*/ 	.short	0x010a
        /*032a*/ 	.byte	0x3f
	.zero		1


	//   ....[38]....
        /*032c*/ 	.word	0x000079f0
        /*0330*/ 	.word	0x00000007
        /*0334*/ 	.word	0x00000000
        /*0338*/ 	.short	0x010a
        /*033a*/ 	.byte	0x3f
	.zero		1


	//   ....[39]....
        /*033c*/ 	.word	0x00007a80
        /*0340*/ 	.word	0x00000006
        /*0344*/ 	.word	0x00000000
        /*0348*/ 	.short	0x010a
        /*034a*/ 	.byte	0x3f
	.zero		1


	//   ....[40]....
        /*034c*/ 	.word	0x00007b10
        /*0350*/ 	.word	0x00000007
        /*0354*/ 	.word	0x00000000
        /*0358*/ 	.short	0x010a
        /*035a*/ 	.byte	0x3f
	.zero		1


	//   ....[41]....
        /*035c*/ 	.word	0x00007ba0
        /*0360*/ 	.word	0x00000006
        /*0364*/ 	.word	0x00000000
        /*0368*/ 	.short	0x010a
        /*036a*/ 	.byte	0x3f
	.zero		1


	//   ....[42]....
        /*036c*/ 	.word	0x00007c30
        /*0370*/ 	.word	0x00000007
        /*0374*/ 	.word	0x00000000
        /*0378*/ 	.short	0x010a
        /*037a*/ 	.byte	0x3f
	.zero		1


	//   ....[43]....
        /*037c*/ 	.word	0x00007cc0
        /*0380*/ 	.word	0x00000006
        /*0384*/ 	.word	0x00000000
        /*0388*/ 	.short	0x010a
        /*038a*/ 	.byte	0x3f
	.zero		1


	//   ....[44]....
        /*038c*/ 	.word	0x00007d50
        /*0390*/ 	.word	0x00000005
        /*0394*/ 	.word	0x00000000
        /*0398*/ 	.short	0x010a
        /*039a*/ 	.byte	0x3f
	.zero		1


	//   ....[45]....
        /*039c*/ 	.word	0x00007dc0
        /*03a0*/ 	.word	0x00000003
        /*03a4*/ 	.word	0xfffffff8
        /*03a8*/ 	.short	0x010a
        /*03aa*/ 	.byte	0x3f
	.zero		1


	//   ....[46]....
        /*03ac*/ 	.word	0x00007e10
        /*03b0*/ 	.word	0x00000003
        /*03b4*/ 	.word	0x00000000
        /*03b8*/ 	.short	0x010a
        /*03ba*/ 	.byte	0x3f
	.zero		1


	//   ....[47]....
        /*03bc*/ 	.word	0x00007e70
        /*03c0*/ 	.word	0x00000005
        /*03c4*/ 	.word	0x00000000
        /*03c8*/ 	.short	0x010a
        /*03ca*/ 	.byte	0x3f
	.zero		1


	//   ....[48]....
        /*03cc*/ 	.word	0x00007ed0
        /*03d0*/ 	.word	0x00000003
        /*03d4*/ 	.word	0x00000008
        /*03d8*/ 	.short	0x010a
        /*03da*/ 	.byte	0x3f
	.zero		1


	//   ....[49]....
        /*03dc*/ 	.word	0x00007fa0
        /*03e0*/ 	.word	0x0000000f
        /*03e4*/ 	.word	0x00000048
        /*03e8*/ 	.short	0x010a
        /*03ea*/ 	.byte	0x3f
	.zero		1


	//   ....[50]....
        /*03ec*/ 	.word	0x00008070
        /*03f0*/ 	.word	0x00000007
        /*03f4*/ 	.word	0x00000000
        /*03f8*/ 	.short	0x010a
        /*03fa*/ 	.byte	0x3f
	.zero		1


	//   ....[51]....
        /*03fc*/ 	.word	0x000080c0
        /*0400*/ 	.word	0x00000006
        /*0404*/ 	.word	0x00000000
        /*0408*/ 	.short	0x010a
        /*040a*/ 	.byte	0x3f
	.zero		1


	//   ....[52]....
        /*040c*/ 	.word	0x00008110
        /*0410*/ 	.word	0x00000007
        /*0414*/ 	.word	0x00000000
        /*0418*/ 	.short	0x010a
        /*041a*/ 	.byte	0x3f
	.zero		1


	//   ....[53]....
        /*041c*/ 	.word	0x00008160
        /*0420*/ 	.word	0x00000006
        /*0424*/ 	.word	0x00000000
        /*0428*/ 	.short	0x010a
        /*042a*/ 	.byte	0x3f
	.zero		1


	//   ....[54]....
        /*042c*/ 	.word	0x000081b0
        /*0430*/ 	.word	0x00000007
        /*0434*/ 	.word	0x00000000
        /*0438*/ 	.short	0x010a
        /*043a*/ 	.byte	0x3f
	.zero		1


	//   ....[55]....
        /*043c*/ 	.word	0x00008200
        /*0440*/ 	.word	0x00000006
        /*0444*/ 	.word	0x00000000
        /*0448*/ 	.short	0x010a
        /*044a*/ 	.byte	0x3f
	.zero		1


	//   ....[56]....
        /*044c*/ 	.word	0x00008250
        /*0450*/ 	.word	0x00000007
        /*0454*/ 	.word	0x00000000
        /*0458*/ 	.short	0x010a
        /*045a*/ 	.byte	0x3f
	.zero		1


	//   ....[57]....
        /*045c*/ 	.word	0x000082a0
        /*0460*/ 	.word	0x00000006
        /*0464*/ 	.word	0x00000000
        /*0468*/ 	.short	0x010a
        /*046a*/ 	.byte	0x3f
	.zero		1


	//----- nvinfo : EIATTR_NUM_MBARRIERS
	.align		4
.L_37:
        /*046c*/ 	.byte	0x03, 0x38
        /*046e*/ 	.short	0x0018


	//----- nvinfo : EIATTR_EXIT_INSTR_OFFSETS
	.align		4
        /*0470*/ 	.byte	0x04, 0x1c
        /*0472*/ 	.short	(.L_39 - .L_38)


	//   ....[0]....
.L_38:
        /*0474*/ 	.word	0x000014e0


	//   ....[1]....
        /*0478*/ 	.word	0x00001540


	//   ....[2]....
        /*047c*/ 	.word	0x00006ac0


	//   ....[3]....
        /*0480*/ 	.word	0x00006af0


	//   ....[4]....
        /*0484*/ 	.word	0x00007da0


	//----- nvinfo : EIATTR_MAX_THREADS
	.align		4
.L_39:
        /*0488*/ 	.byte	0x04, 0x05
        /*048a*/ 	.short	(.L_41 - .L_40)
.L_40:
        /*048c*/ 	.word	0x00000180
        /*0490*/ 	.word	0x00000001
        /*0494*/ 	.word	0x00000001


	//----- nvinfo : EIATTR_CRS_STACK_SIZE
	.align		4
.L_41:
        /*0498*/ 	.byte	0x04, 0x1e
        /*049a*/ 	.short	(.L_43 - .L_42)
.L_42:
        /*049c*/ 	.word	0x00000000


	//----- nvinfo : EIATTR_CBANK_PARAM_SIZE
	.align		4
.L_43:
        /*04a0*/ 	.byte	0x03, 0x19
        /*04a2*/ 	.short	0x0470


	//----- nvinfo : EIATTR_PARAM_CBANK
	.align		4
        /*04a4*/ 	.byte	0x04, 0x0a
        /*04a6*/ 	.short	(.L_45 - .L_44)
	.align		4
.L_44:
        /*04a8*/ 	.word	index@(.nv.constant0._ZN7cutlass13device_kernelINS_4gemm6kernel13GemmUniversalIN4cute5tupleIJiiiiEEENS1_10collective13CollectiveMmaINS1_34MainloopSm90TmaGmmaWarpSpecializedILi9ENS5_IJNS4_1CILi4EEENSA_ILi1EEESC_EEENS1_32KernelTmaWarpSpecializedPingpongEEENS5_IJNSA_ILi64EEENSA_ILi128EEESG_EEENS_6half_tENS5_IJlSC_lEEESJ_SK_NS4_8TiledMMAINS4_8MMA_AtomIJNS4_4SM904GMMA26MMA_64x128x16_F32F16F16_SSILNSO_5MajorE0ELSQ_0ELNSO_7ScaleInE1ELSR_1EEEEEENS4_6LayoutINS5_IJSC_SC_SC_EEENS5_IJNSA_ILi0EEESW_SW_EEEEENS5_IJNS4_10UnderscoreESZ_SZ_EEEEENS4_13SM90_TMA_LOADENS4_14ComposedLayoutINS4_7SwizzleILi3ELi4ELi3EEENS4_18smem_ptr_flag_bitsILi16EEENSU_INS5_IJNSA_ILi8EEESG_EEENS5_IJSG_SC_EEEEEEEvNS4_8identityENS4_23SM90_TMA_LOAD_MULTICASTES1C_vS1D_EENS_8epilogue10collective6detail29Sm90TmaWarpSpecializedAdapterINS1H_15DefaultEpilogueISJ_SK_SK_NS1G_6thread17LinearCombinationISJ_Li1EffLNS1L_9ScaleType4KindE0ELNS_15FloatRoundStyleE2ESJ_EENS1_15EpilogueDefaultEEEEEvvEEEEvNT_6ParamsE)
        /*04ac*/ 	.short	0x0210
        /*04ae*/ 	.short	0x0470


	//----- nvinfo : EIATTR_SW_WAR
	.align		4
.L_45:
        /*04b0*/ 	.byte	0x04, 0x36
        /*04b2*/ 	.short	(.L_47 - .L_46)
.L_46:
        /*04b4*/ 	.word	0x00000008
.L_47:


//--------------------- .nv.callgraph             --------------------------
	.section	.nv.callgraph,"",@"SHT_CUDA_CALLGRAPH"
	.align	4
	.sectionentsize	8
	.align		4
        /*0000*/ 	.word	0x00000000
	.align		4
        /*0004*/ 	.word	0xffffffff
	.align		4
        /*0008*/ 	.word	index@(_ZN7cutlass13device_kernelINS_4gemm6kernel13GemmUniversalIN4cute5tupleIJiiiiEEENS1_10collective13CollectiveMmaINS1_34MainloopSm90TmaGmmaWarpSpecializedILi9ENS5_IJNS4_1CILi4EEENSA_ILi1EEESC_EEENS1_32KernelTmaWarpSpecializedPingpongEEENS5_IJNSA_ILi64EEENSA_ILi128EEESG_EEENS_6half_tENS5_IJlSC_lEEESJ_SK_NS4_8TiledMMAINS4_8MMA_AtomIJNS4_4SM904GMMA26MMA_64x128x16_F32F16F16_SSILNSO_5MajorE0ELSQ_0ELNSO_7ScaleInE1ELSR_1EEEEEENS4_6LayoutINS5_IJSC_SC_SC_EEENS5_IJNSA_ILi0EEESW_SW_EEEEENS5_IJNS4_10UnderscoreESZ_SZ_EEEEENS4_13SM90_TMA_LOADENS4_14ComposedLayoutINS4_7SwizzleILi3ELi4ELi3EEENS4_18smem_ptr_flag_bitsILi16EEENSU_INS5_IJNSA_ILi8EEESG_EEENS5_IJSG_SC_EEEEEEEvNS4_8identityENS4_23SM90_TMA_LOAD_MULTICASTES1C_vS1D_EENS_8epilogue10collective6detail29Sm90TmaWarpSpecializedAdapterINS1H_15DefaultEpilogueISJ_SK_SK_NS1G_6thread17LinearCombinationISJ_Li1EffLNS1L_9ScaleType4KindE0ELNS_15FloatRoundStyleE2ESJ_EENS1_15EpilogueDefaultEEEEEvvEEEEvNT_6ParamsE)
	.align		4
        /*000c*/ 	.word	index@(__assertfail)
	.align		4
        /*0010*/ 	.word	0x00000000
	.align		4
        /*0014*/ 	.word	0xfffffffe
	.align		4
        /*0018*/ 	.word	0x00000000
	.align		4
        /*001c*/ 	.word	0xfffffffd
	.align		4
        /*0020*/ 	.word	0x00000000
	.align		4
        /*0024*/ 	.word	0xfffffffc


//--------------------- .nv.constant4             --------------------------
	.section	.nv.constant4,"a",@progbits
	.align	8
	.align		8
.nv.constant4:
        /*0000*/ 	.dword	__assertfail
	.align		8
        /*0008*/ 	.dword	__unnamed_1
	.align		8
        /*0010*/ 	.dword	_ZN40_INTERNAL_45f6d7be_4_k_cu_1d1c0bfa_163684cuda3std3__45__cpo5beginE
	.align		8
        /*0018*/ 	.dword	_ZN40_INTERNAL_45f6d7be_4_k_cu_1d1c0bfa_163684cuda3std3__45__cpo3endE
	.align		8
        /*0020*/ 	.dword	_ZN40_INTERNAL_45f6d7be_4_k_cu_1d1c0bfa_163684cuda3std3__45__cpo6cbeginE
	.align		8
        /*0028*/ 	.dword	_ZN40_INTERNAL_45f6d7be_4_k_cu_1d1c0bfa_163684cuda3std3__45__cpo4cendE
	.align		8
        /*0030*/ 	.dword	_ZN40_INTERNAL_45f6d7be_4_k_cu_1d1c0bfa_163684cuda3std3__442_GLOBAL__N__45f6d7be_4_k_cu_1d1c0bfa_163686ignoreE
	.align		8
        /*0038*/ 	.dword	_ZN40_INTERNAL_45f6d7be_4_k_cu_1d1c0bfa_163684cuda3std3__419piecewise_constructE
	.align		8
        /*0040*/ 	.dword	_ZN40_INTERNAL_45f6d7be_4_k_cu_1d1c0bfa_163684cuda3std3__48in_placeE
	.align		8
        /*0048*/ 	.dword	_ZN40_INTERNAL_45f6d7be_4_k_cu_1d1c0bfa_163684cuda3std6ranges3__45__cpo4swapE
	.align		8
        /*0050*/ 	.dword	_ZN40_INTERNAL_45f6d7be_4_k_cu_1d1c0bfa_163684cuda3std6ranges3__45__cpo9iter_moveE
	.align		8
        /*0058*/ 	.dword	_ZN40_INTERNAL_45f6d7be_4_k_cu_1d1c0bfa_163684cute7productE
	.align		8
        /*0060*/ 	.dword	_ZN40_INTERNAL_45f6d7be_4_k_cu_1d1c0bfa_163684cute1_E
	.align		8
        /*0068*/ 	.dword	$str$22
	.align		8
        /*0070*/ 	.dword	$str$23


//--------------------- .text._ZN7cutlass13device_kernelINS_4gemm6kernel13GemmUniversalIN4cute5tupleIJiiiiEEENS1_10collective13CollectiveMmaINS1_34MainloopSm90TmaGmmaWarpSpecializedILi9ENS5_IJNS4_1CILi4EEENSA_ILi1EEESC_EEENS1_32KernelTmaWarpSpecializedPingpongEEENS5_IJNSA_ILi64EEENSA_ILi128EEESG_EEENS_6half_tENS5_IJlSC_lEEESJ_SK_NS4_8TiledMMAINS4_8MMA_AtomIJNS4_4SM904GMMA26MMA_64x128x16_F32F16F16_SSILNSO_5MajorE0ELSQ_0ELNSO_7ScaleInE1ELSR_1EEEEEENS4_6LayoutINS5_IJSC_SC_SC_EEENS5_IJNSA_ILi0EEESW_SW_EEEEENS5_IJNS4_10UnderscoreESZ_SZ_EEEEENS4_13SM90_TMA_LOADENS4_14ComposedLayoutINS4_7SwizzleILi3ELi4ELi3EEENS4_18smem_ptr_flag_bitsILi16EEENSU_INS5_IJNSA_ILi8EEESG_EEENS5_IJSG_SC_EEEEEEEvNS4_8identityENS4_23SM90_TMA_LOAD_MULTICASTES1C_vS1D_EENS_8epilogue10collective6detail29Sm90TmaWarpSpecializedAdapterINS1H_15DefaultEpilogueISJ_SK_SK_NS1G_6thread17LinearCombinationISJ_Li1EffLNS1L_9ScaleType4KindE0ELNS_15FloatRoundStyleE2ESJ_EENS1_15EpilogueDefaultEEEEEvvEEEEvNT_6ParamsE --------------------------
	.section	.text._ZN7cutlass13device_kernelINS_4gemm6kernel13GemmUniversalIN4cute5tupleIJiiiiEEENS1_10collective13CollectiveMmaINS1_34MainloopSm90TmaGmmaWarpSpecializedILi9ENS5_IJNS4_1CILi4EEENSA_ILi1EEESC_EEENS1_32KernelTmaWarpSpecializedPingpongEEENS5_IJNSA_ILi64EEENSA_ILi128EEESG_EEENS_6half_tENS5_IJlSC_lEEESJ_SK_NS4_8TiledMMAINS4_8MMA_AtomIJNS4_4SM904GMMA26MMA_64x128x16_F32F16F16_SSILNSO_5MajorE0ELSQ_0ELNSO_7ScaleInE1ELSR_1EEEEEENS4_6LayoutINS5_IJSC_SC_SC_EEENS5_IJNSA_ILi0EEESW_SW_EEEEENS5_IJNS4_10UnderscoreESZ_SZ_EEEEENS4_13SM90_TMA_LOADENS4_14ComposedLayoutINS4_7SwizzleILi3ELi4ELi3EEENS4_18smem_ptr_flag_bitsILi16EEENSU_INS5_IJNSA_ILi8EEESG_EEENS5_IJSG_SC_EEEEEEEvNS4_8identityENS4_23SM90_TMA_LOAD_MULTICASTES1C_vS1D_EENS_8epilogue10collective6detail29Sm90TmaWarpSpecializedAdapterINS1H_15DefaultEpilogueISJ_SK_SK_NS1G_6thread17LinearCombinationISJ_Li1EffLNS1L_9ScaleType4KindE0ELNS_15FloatRoundStyleE2ESJ_EENS1_15EpilogueDefaultEEEEEvvEEEEvNT_6ParamsE,"ax",@progbits
	.align	128
.text._ZN7cutlass13device_kernelINS_4gemm6kernel13GemmUniversalIN4cute5tupleIJiiiiEEENS1_10collective13CollectiveMmaINS1_34MainloopSm90TmaGmmaWarpSpecializedILi9ENS5_IJNS4_1CILi4EEENSA_ILi1EEESC_EEENS1_32KernelTmaWarpSpecializedPingpongEEENS5_IJNSA_ILi64EEENSA_ILi128EEESG_EEENS_6half_tENS5_IJlSC_lEEESJ_SK_NS4_8TiledMMAINS4_8MMA_AtomIJNS4_4SM904GMMA26MMA_64x128x16_F32F16F16_SSILNSO_5MajorE0ELSQ_0ELNSO_7ScaleInE1ELSR_1EEEEEENS4_6LayoutINS5_IJSC_SC_SC_EEENS5_IJNSA_ILi0EEESW_SW_EEEEENS5_IJNS4_10UnderscoreESZ_SZ_EEEEENS4_13SM90_TMA_LOADENS4_14ComposedLayoutINS4_7SwizzleILi3ELi4ELi3EEENS4_18smem_ptr_flag_bitsILi16EEENSU_INS5_IJNSA_ILi8EEESG_EEENS5_IJSG_SC_EEEEEEEvNS4_8identityENS4_23SM90_TMA_LOAD_MULTICASTES1C_vS1D_EENS_8epilogue10collective6detail29Sm90TmaWarpSpecializedAdapterINS1H_15DefaultEpilogueISJ_SK_SK_NS1G_6thread17LinearCombinationISJ_Li1EffLNS1L_9ScaleType4KindE0ELNS_15FloatRoundStyleE2ESJ_EENS1_15EpilogueDefaultEEEEEvvEEEEvNT_6ParamsE:
        .type           _ZN7cutlass13device_kernelINS_4gemm6kernel13GemmUniversalIN4cute5tupleIJiiiiEEENS1_10collective13CollectiveMmaINS1_34MainloopSm90TmaGmmaWarpSpecializedILi9ENS5_IJNS4_1CILi4EEENSA_ILi1EEESC_EEENS1_32KernelTmaWarpSpecializedPingpongEEENS5_IJNSA_ILi64EEENSA_ILi128EEESG_EEENS_6half_tENS5_IJlSC_lEEESJ_SK_NS4_8TiledMMAINS4_8MMA_AtomIJNS4_4SM904GMMA26MMA_64x128x16_F32F16F16_SSILNSO_5MajorE0ELSQ_0ELNSO_7ScaleInE1ELSR_1EEEEEENS4_6LayoutINS5_IJSC_SC_SC_EEENS5_IJNSA_ILi0EEESW_SW_EEEEENS5_IJNS4_10UnderscoreESZ_SZ_EEEEENS4_13SM90_TMA_LOADENS4_14ComposedLayoutINS4_7SwizzleILi3ELi4ELi3EEENS4_18smem_ptr_flag_bitsILi16EEENSU_INS5_IJNSA_ILi8EEESG_EEENS5_IJSG_SC_EEEEEEEvNS4_8identityENS4_23SM90_TMA_LOAD_MULTICASTES1C_vS1D_EENS_8epilogue10collective6detail29Sm90TmaWarpSpecializedAdapterINS1H_15DefaultEpilogueISJ_SK_SK_NS1G_6thread17LinearCombinationISJ_Li1EffLNS1L_9ScaleType4KindE0ELNS_15FloatRoundStyleE2ESJ_EENS1_15EpilogueDefaultEEEEEvvEEEEvNT_6ParamsE,@function
        .size           _ZN7cutlass13device_kernelINS_4gemm6kernel13GemmUniversalIN4cute5tupleIJiiiiEEENS1_10collective13CollectiveMmaINS1_34MainloopSm90TmaGmmaWarpSpecializedILi9ENS5_IJNS4_1CILi4EEENSA_ILi1EEESC_EEENS1_32KernelTmaWarpSpecializedPingpongEEENS5_IJNSA_ILi64EEENSA_ILi128EEESG_EEENS_6half_tENS5_IJlSC_lEEESJ_SK_NS4_8TiledMMAINS4_8MMA_AtomIJNS4_4SM904GMMA26MMA_64x128x16_F32F16F16_SSILNSO_5MajorE0ELSQ_0ELNSO_7ScaleInE1ELSR_1EEEEEENS4_6LayoutINS5_IJSC_SC_SC_EEENS5_IJNSA_ILi0EEESW_SW_EEEEENS5_IJNS4_10UnderscoreESZ_SZ_EEEEENS4_13SM90_TMA_LOADENS4_14ComposedLayoutINS4_7SwizzleILi3ELi4ELi3EEENS4_18smem_ptr_flag_bitsILi16EEENSU_INS5_IJNSA_ILi8EEESG_EEENS5_IJSG_SC_EEEEEEEvNS4_8identityENS4_23SM90_TMA_LOAD_MULTICASTES1C_vS1D_EENS_8epilogue10collective6detail29Sm90TmaWarpSpecializedAdapterINS1H_15DefaultEpilogueISJ_SK_SK_NS1G_6thread17LinearCombinationISJ_Li1EffLNS1L_9ScaleType4KindE0ELNS_15FloatRoundStyleE2ESJ_EENS1_15EpilogueDefaultEEEEEvvEEEEvNT_6ParamsE,(.L_x_212 - _ZN7cutlass13device_kernelINS_4gemm6kernel13GemmUniversalIN4cute5tupleIJiiiiEEENS1_10collective13CollectiveMmaINS1_34MainloopSm90TmaGmmaWarpSpecializedILi9ENS5_IJNS4_1CILi4EEENSA_ILi1EEESC_EEENS1_32KernelTmaWarpSpecializedPingpongEEENS5_IJNSA_ILi64EEENSA_ILi128EEESG_EEENS_6half_tENS5_IJlSC_lEEESJ_SK_NS4_8TiledMMAINS4_8MMA_AtomIJNS4_4SM904GMMA26MMA_64x128x16_F32F16F16_SSILNSO_5MajorE0ELSQ_0ELNSO_7ScaleInE1ELSR_1EEEEEENS4_6LayoutINS5_IJSC_SC_SC_EEENS5_IJNSA_ILi0EEESW_SW_EEEEENS5_IJNS4_10UnderscoreESZ_SZ_EEEEENS4_13SM90_TMA_LOADENS4_14ComposedLayoutINS4_7SwizzleILi3ELi4ELi3EEENS4_18smem_ptr_flag_bitsILi16EEENSU_INS5_IJNSA_ILi8EEESG_EEENS5_IJSG_SC_EEEEEEEvNS4_8identityENS4_23SM90_TMA_LOAD_MULTICASTES1C_vS1D_EENS_8epilogue10collective6detail29Sm90TmaWarpSpecializedAdapterINS1H_15DefaultEpilogueISJ_SK_SK_NS1G_6thread17LinearCombinationISJ_Li1EffLNS1L_9ScaleType4KindE0ELNS_15FloatRoundStyleE2ESJ_EENS1_15EpilogueDefaultEEEEEvvEEEEvNT_6ParamsE)
        .other          _ZN7cutlass13device_kernelINS_4gemm6kernel13GemmUniversalIN4cute5tupleIJiiiiEEENS1_10collective13CollectiveMmaINS1_34MainloopSm90TmaGmmaWarpSpecializedILi9ENS5_IJNS4_1CILi4EEENSA_ILi1EEESC_EEENS1_32KernelTmaWarpSpecializedPingpongEEENS5_IJNSA_ILi64EEENSA_ILi128EEESG_EEENS_6half_tENS5_IJlSC_lEEESJ_SK_NS4_8TiledMMAINS4_8MMA_AtomIJNS4_4SM904GMMA26MMA_64x128x16_F32F16F16_SSILNSO_5MajorE0ELSQ_0ELNSO_7ScaleInE1ELSR_1EEEEEENS4_6LayoutINS5_IJSC_SC_SC_EEENS5_IJNSA_ILi0EEESW_SW_EEEEENS5_IJNS4_10UnderscoreESZ_SZ_EEEEENS4_13SM90_TMA_LOADENS4_14ComposedLayoutINS4_7SwizzleILi3ELi4ELi3EEENS4_18smem_ptr_flag_bitsILi16EEENSU_INS5_IJNSA_ILi8EEESG_EEENS5_IJSG_SC_EEEEEEEvNS4_8identityENS4_23SM90_TMA_LOAD_MULTICASTES1C_vS1D_EENS_8epilogue10collective6detail29Sm90TmaWarpSpecializedAdapterINS1H_15DefaultEpilogueISJ_SK_SK_NS1G_6thread17LinearCombinationISJ_Li1EffLNS1L_9ScaleType4KindE0ELNS_15FloatRoundStyleE2ESJ_EENS1_15EpilogueDefaultEEEEEvvEEEEvNT_6ParamsE,@"STO_CUDA_ENTRY STV_DEFAULT"
_ZN7cutlass13device_kernelINS_4gemm6kernel13GemmUniversalIN4cute5tupleIJiiiiEEENS1_10collective13CollectiveMmaINS1_34MainloopSm90TmaGmmaWarpSpecializedILi9ENS5_IJNS4_1CILi4EEENSA_ILi1EEESC_EEENS1_32KernelTmaWarpSpecializedPingpongEEENS5_IJNSA_ILi64EEENSA_ILi128EEESG_EEENS_6half_tENS5_IJlSC_lEEESJ_SK_NS4_8TiledMMAINS4_8MMA_AtomIJNS4_4SM904GMMA26MMA_64x128x16_F32F16F16_SSILNSO_5MajorE0ELSQ_0ELNSO_7ScaleInE1ELSR_1EEEEEENS4_6LayoutINS5_IJSC_SC_SC_EEENS5_IJNSA_ILi0EEESW_SW_EEEEENS5_IJNS4_10UnderscoreESZ_SZ_EEEEENS4_13SM90_TMA_LOADENS4_14ComposedLayoutINS4_7SwizzleILi3ELi4ELi3EEENS4_18smem_ptr_flag_bitsILi16EEENSU_INS5_IJNSA_ILi8EEESG_EEENS5_IJSG_SC_EEEEEEEvNS4_8identityENS4_23SM90_TMA_LOAD_MULTICASTES1C_vS1D_EENS_8epilogue10collective6detail29Sm90TmaWarpSpecializedAdapterINS1H_15DefaultEpilogueISJ_SK_SK_NS1G_6thread17LinearCombinationISJ_Li1EffLNS1L_9ScaleType4KindE0ELNS_15FloatRoundStyleE2ESJ_EENS1_15EpilogueDefaultEEEEEvvEEEEvNT_6ParamsE:
[----:B------:R-:W0:Y:S02]  /*0000*/  LDC R1, c[0x0][0x28] ;  /* 0x00000a00ff017b82 */ /* 0x000e240000000800 */
[----:B0-----:R-:W-:Y:S01]  /*0010*/  VIADD R1, R1, 0xfffffff8 ;  /* 0xfffffff801017836 */ /* 0x001fe20000000000 */
[----:B------:R-:W0:Y:S01]  /*0020*/  S2R R4, SR_TID.X ;  /* 0x0000000000047919 */ /* 0x000e220000002100 */
[----:B------:R-:W-:Y:S01]  /*0030*/  ELECT P0, URZ, PT ;  /* 0x00000000003f782f */ /* 0x000fe20003800000 */
[----:B------:R-:W-:Y:S01]  /*0040*/  BSSY B0, `(.L_x_0) ;  /* 0x000000f000007945 */ /* 0x000fe20003800000 */
[--C-:B0-----:R-:W-:Y:S02]  /*0050*/  SHF.R.U32.HI R0, RZ, 0x5, R4.reuse ;  /* 0x00000005ff007819 */ /* 0x101fe40000011604 */
[----:B------:R-:W-:-:S03]  /*0060*/  SHF.R.U32.HI R7, RZ, 0x7, R4 ;  /* 0x00000007ff077819 */ /* 0x000fc60000011604 */
[----:B------:R-:W0:Y:S04]  /*0070*/  SHFL.IDX PT, R2, R0, RZ, 0x1f ;  /* 0x00001fff00027589 */ /* 0x000e2800000e0000 */
[----:B------:R1:W2:Y:S01]  /*0080*/  SHFL.IDX PT, R10, R7, RZ, 0x1f ;  /* 0x00001fff070a7589 */ /* 0x0002a200000e0000 */
[----:B0-----:R-:W-:-:S13]  /*0090*/  ISETP.NE.OR P0, PT, R2, RZ, !P0 ;  /* 0x000000ff0200720c */ /* 0x001fda0004705670 */
[----:B-12---:R-:W-:Y:S05]  /*00a0*/  @P0 BRA `(.L_x_1) ;  /* 0x0000000000200947 */ /* 0x006fea0003800000 */
[----:B------:R-:W-:Y:S02]  /*00b0*/  ULDC.64 UR4, c[0x0][0x198] ;  /* 0x0000660000047ab9 */ /* 0x000fe40000000a00 */
[----:B------:R-:W-:Y:S02]  /*00c0*/  UIADD3 UR6, UP0, UR4, 0xf0, URZ ;  /* 0x000000f004067890 */ /* 0x000fe4000ff1e03f */
[----:B------:R-:W-:Y:S02]  /*00d0*/  UIADD3 UR4, UP1, UR4, 0x1f0, URZ ;  /* 0x000001f004047890 */ /* 0x000fe4000ff3e03f */
[----:B------:R-:W-:Y:S02]  /*00e0*/  UIADD3.X UR7, URZ, UR5, URZ, UP0, !UPT ;  /* 0x000000053f077290 */ /* 0x000fe400087fe43f */
[----:B------:R-:W-:-:S07]  /*00f0*/  UIADD3.X UR5, URZ, UR5, URZ, UP1, !UPT ;  /* 0x000000053f057290 */ /* 0x000fce0008ffe43f */
[----:B------:R0:W-:Y:S02]  /*0100*/  UTMACCTL.PF [UR6] ;  /* 0x00000000060079b9 */ /* 0x0001e40008040000 */
[----:B------:R0:W-:Y:S02]  /*0110*/  UTMACCTL.PF [UR4] ;  /* 0x00000000040079b9 */ /* 0x0001e40008040000 */
[----:B0-----:R-:W-:Y:S01]  /*0120*/  NOP ;  /* 0x0000000000007918 */ /* 0x001fe20000000000 */
.L_x_1:
[----:B------:R-:W-:Y:S05]  /*0130*/  BSYNC B0 ;  /* 0x0000000000007941 */ /* 0x000fea0003800000 */
.L_x_0:
[----:B------:R-:W0:Y:S02]  /*0140*/  SHFL.IDX PT, R9, R0, RZ, 0x1f ;  /* 0x00001fff00097589 */ /* 0x000e2400000e0000 */
[----:B0-----:R-:W-:-:S13]  /*0150*/  ISETP.NE.AND P0, PT, R9, RZ, PT ;  /* 0x000000ff0900720c */ /* 0x001fda0003f05270 */
[----:B------:R-:W-:Y:S05]  /*0160*/  @P0 BRA `(.L_x_2) ;  /* 0x00000000008c0947 */ /* 0x000fea0003800000 */
[----:B------:R-:W-:Y:S01]  /*0170*/  ELECT P0, URZ, PT ;  /* 0x00000000003f782f */ /* 0x000fe20003800000 */
[----:B------:R-:W-:-:S12]  /*0180*/  BSSY B0, `(.L_x_2) ;  /* 0x0000021000007945 */ /* 0x000fd80003800000 */
[----:B------:R-:W-:Y:S05]  /*0190*/  @!P0 BRA `(.L_x_3) ;  /* 0x00000000007c8947 */ /* 0x000fea0003800000 */
[----:B------:R-:W0:Y:S01]  /*01a0*/  S2UR UR8, SR_CgaCtaId ;  /* 0x00000000000879c3 */ /* 0x000e220000008800 */
[----:B------:R-:W-:Y:S01]  /*01b0*/  UMOV UR4, 0x400 ;  /* 0x0000040000047882 */ /* 0x000fe20000000000 */
[----:B------:R-:W-:Y:S01]  /*01c0*/  UMOV UR5, 0x1 ;  /* 0x0000000100057882 */ /* 0x000fe20000000000 */
[----:B------:R-:W-:Y:S02]  /*01d0*/  UMOV UR6, 0x4 ;  /* 0x0000000400067882 */ /* 0x000fe40000000000 */
[----:B------:R-:W-:-:S04]  /*01e0*/  UIADD3 UR6, -UR6, 0x100000, URZ ;  /* 0x0010000006067890 */ /* 0x000fc8000fffe13f */
[----:B------:R-:W-:Y:S02]  /*01f0*/  USHF.L.U32 UR7, UR6, 0xb, URZ ;  /* 0x0000000b06077899 */ /* 0x000fe4000800063f */
[----:B------:R-:W-:Y:S02]  /*0200*/  USHF.L.U32 UR6, UR6, 0x1, URZ ;  /* 0x0000000106067899 */ /* 0x000fe4000800063f */
[----:B0-----:R-:W-:Y:S02]  /*0210*/  ULEA UR8, UR8, UR4, 0x18 ;  /* 0x0000000408087291 */ /* 0x001fe4000f8ec03f */
[----:B------:R-:W-:-:S04]  /*0220*/  UIADD3 UR4, -UR5, 0x100000, URZ ;  /* 0x0010000005047890 */ /* 0x000fc8000fffe13f */
[----:B------:R-:W-:Y:S02]  /*0230*/  USHF.L.U32 UR5, UR4, 0xb, URZ ;  /* 0x0000000b04057899 */ /* 0x000fe4000800063f */
[----:B------:R-:W-:Y:S01]  /*0240*/  USHF.L.U32 UR4, UR4, 0x1, URZ ;  /* 0x0000000104047899 */ /* 0x000fe2000800063f */
[----:B------:R-:W0:Y:S11]  /*0250*/  FENCE.VIEW.ASYNC.S ;  /* 0x00000000000073c6 */ /* 0x000e360000000000 */
[----:B0-----:R0:W1:Y:S01]  /*0260*/  SYNCS.EXCH.64 URZ, [UR8], UR4 ;  /* 0x00000004083f75b2 */ /* 0x0010620008000100 */
[----:B------:R0:W2:Y:S01]  /*0270*/  SYNCS.EXCH.64 URZ, [UR8+0x48], UR6 ;  /* 0x00004806083f75b2 */ /* 0x0000a20008000100 */
[----:B------:R0:W3:Y:S01]  /*0280*/  SYNCS.EXCH.64 URZ, [UR8+0x8], UR4 ;  /* 0x00000804083f75b2 */ /* 0x0000e20008000100 */
[----:B------:R0:W4:Y:S01]  /*0290*/  SYNCS.EXCH.64 URZ, [UR8+0x50], UR6 ;  /* 0x00005006083f75b2 */ /* 0x0001220008000100 */
[----:B------:R0:W0:Y:S01]  /*02a0*/  SYNCS.EXCH.64 URZ, [UR8+0x10], UR4 ;  /* 0x00001004083f75b2 */ /* 0x0000220008000100 */
        /* <DEDUP_REMOVED lines=13> */
[----:B------:R-:W-:Y:S01]  /*0380*/  NOP ;  /* 0x0000000000007918 */ /* 0x000fe20000000000 */
.L_x_3:
[----:B0-----:R-:W-:Y:S05]  /*0390*/  BSYNC B0 ;  /* 0x0000000000007941 */ /* 0x001fea0003800000 */
.L_x_2:
[----:B------:R-:W0:Y:S01]  /*03a0*/  SHFL.IDX PT, R6, R0, RZ, 0x1f ;  /* 0x00001fff00067589 */ /* 0x000e2200000e0000 */
[----:B------:R-:W-:Y:S01]  /*03b0*/  SHF.R.S32.HI R3, RZ, 0x1f, R4 ;  /* 0x0000001fff037819 */ /* 0x000fe20000011404 */
[----:B------:R-:W5:Y:S01]  /*03c0*/  S2UR UR12, SR_CTAID.X ;  /* 0x00000000000c79c3 */ /* 0x000f620000002500 */
[----:B------:R-:W-:Y:S01]  /*03d0*/  ELECT P0, URZ, PT ;  /* 0x00000000003f782f */ /* 0x000fe20003800000 */
[----:B------:R1:W2:Y:S01]  /*03e0*/  SHFL.IDX PT, R13, R0, RZ, 0x1f ;  /* 0x00001fff000d7589 */ /* 0x0002a200000e0000 */
[----:B------:R-:W-:Y:S01]  /*03f0*/  LEA.HI R3, R3, R4, RZ, 0x7 ;  /* 0x0000000403037211 */ /* 0x000fe200078f38ff */
[----:B------:R-:W-:Y:S01]  /*0400*/  ULDC UR4, c[0x0][0x150] ;  /* 0x0000540000047ab9 */ /* 0x000fe20000000800 */
[----:B------:R-:W-:Y:S01]  /*0410*/  ELECT P1, URZ, PT ;  /* 0x00000000003f782f */ /* 0x000fe20003820000 */
[----:B------:R-:W3:Y:S01]  /*0420*/  SHFL.IDX PT, R17, R7, RZ, 0x1f ;  /* 0x00001fff07117589 */ /* 0x000ee200000e0000 */
[----:B------:R-:W-:Y:S01]  /*0430*/  LOP3.LUT R3, R3, 0xffffff80, RZ, 0xc0, !PT ;  /* 0xffffff8003037812 */ /* 0x000fe200078ec0ff */
[----:B------:R-:W4:Y:S01]  /*0440*/  LDC R15, c[0x0][0x144] ;  /* 0x00005100ff0f7b82 */ /* 0x000f220000000800 */
[----:B------:R-:W-:Y:S01]  /*0450*/  ULDC UR5, c[0x0][0x154] ;  /* 0x0000550000057ab9 */ /* 0x000fe20000000800 */
[----:B-1----:R-:W-:Y:S01]  /*0460*/  SHF.R.S32.HI R0, RZ, 0x1f, R9 ;  /* 0x0000001fff007819 */ /* 0x002fe20000011409 */
[----:B------:R-:W-:Y:S01]  /*0470*/  UMOV UR11, 0x80 ;  /* 0x00000080000b7882 */ /* 0x000fe20000000000 */
[----:B------:R-:W-:Y:S01]  /*0480*/  IMAD.IADD R5, R4, 0x1, -R3 ;  /* 0x0000000104057824 */ /* 0x000fe200078e0a03 */
[----:B------:R-:W-:Y:S01]  /*0490*/  NOP ;  /* 0x0000000000007918 */ /* 0x000fe20000000000 */
[----:B------:R-:W-:Y:S01]  /*04a0*/  LEA.HI R0, R0, R9, RZ, 0x2 ;  /* 0x0000000900007211 */ /* 0x000fe200078f10ff */
[----:B------:R-:W-:Y:S01]  /*04b0*/  NOP ;  /* 0x0000000000007918 */ /* 0x000fe20000000000 */
[----:B------:R-:W1:Y:S01]  /*04c0*/  LDC R16, c[0x0][0x140] ;  /* 0x00005000ff107b82 */ /* 0x000e620000000800 */
[----:B------:R-:W-:Y:S01]  /*04d0*/  SHF.R.S32.HI R8, RZ, 0x1f, R5 ;  /* 0x0000001fff087819 */ /* 0x000fe20000011405 */
[----:B------:R-:W-:Y:S01]  /*04e0*/  VIADD R36, R10, 0xffffffff ;  /* 0xffffffff0a247836 */ /* 0x000fe20000000000 */
[----:B------:R-:W-:Y:S01]  /*04f0*/  LOP3.LUT R0, R0, 0x3ffffffc, RZ, 0xc0, !PT ;  /* 0x3ffffffc00007812 */ /* 0x000fe200078ec0ff */
[----:B------:R-:W-:Y:S01]  /*0500*/  IMAD.MOV.U32 R89, RZ, RZ, 0x1 ;  /* 0x00000001ff597424 */ /* 0x000fe200078e00ff */
[----:B------:R-:W-:-:S02]  /*0510*/  LEA.HI R3, R8, R5, RZ, 0x3 ;  /* 0x0000000508037211 */ /* 0x000fc400078f18ff */
[----:B0-----:R-:W-:Y:S01]  /*0520*/  ISETP.NE.OR P0, PT, R6, RZ, !P0 ;  /* 0x000000ff0600720c */ /* 0x001fe20004705670 */
[----:B------:R-:W-:Y:S01]  /*0530*/  IMAD.IADD R9, R9, 0x1, -R0 ;  /* 0x0000000109097824 */ /* 0x000fe200078e0a00 */
[----:B------:R-:W0:Y:S01]  /*0540*/  S2R R6, SR_CTAID.Y ;  /* 0x0000000000067919 */ /* 0x000e220000002600 */
[--C-:B------:R-:W-:Y:S01]  /*0550*/  SHF.R.S32.HI R11, RZ, 0x3, R3.reuse ;  /* 0x00000003ff0b7819 */ /* 0x100fe20000011403 */
[----:B------:R-:W3:Y:S01]  /*0560*/  LDC R21, c[0x0][0x148] ;  /* 0x00005200ff157b82 */ /* 0x000ee20000000800 */
[----:B------:R-:W-:Y:S02]  /*0570*/  SHF.R.S32.HI R12, RZ, 0x1f, R3 ;  /* 0x0000001fff0c7819 */ /* 0x000fe40000011403 */
[----:B-----5:R-:W-:Y:S02]  /*0580*/  I2FP.F32.U32 R3, UR12 ;  /* 0x0000000c00037c45 */ /* 0x020fe40008201000 */
[----:B------:R-:W-:Y:S02]  /*0590*/  LEA.HI R12, R12, R11, RZ, 0x2 ;  /* 0x0000000b0c0c7211 */ /* 0x000fe400078f10ff */
[----:B--2---:R-:W-:Y:S01]  /*05a0*/  ISETP.NE.OR P1, PT, R13, RZ, !P1 ;  /* 0x000000ff0d00720c */ /* 0x004fe20004f25670 */
[----:B------:R-:W-:Y:S01]  /*05b0*/  FMUL R14, R3, UR4 ;  /* 0x00000004030e7c20 */ /* 0x000fe20008400000 */
[----:B------:R-:W-:Y:S01]  /*05c0*/  LOP3.LUT R12, R12, 0xfffffffc, RZ, 0xc0, !PT ;  /* 0xfffffffc0c0c7812 */ /* 0x000fe200078ec0ff */
[----:B------:R-:W-:Y:S01]  /*05d0*/  VOTEU.ALL UP2, P0 ;  /* 0x00000000003f7886 */ /* 0x000fe20000040000 */
[----:B------:R-:W-:Y:S01]  /*05e0*/  SHF.R.S32.HI R3, RZ, 0x1f, R2 ;  /* 0x0000001fff037819 */ /* 0x000fe20000011402 */
[----:B------:R-:W-:Y:S01]  /*05f0*/  UMOV UR4, 0x20 ;  /* 0x0000002000047882 */ /* 0x000fe20000000000 */
[----:B-1----:R-:W-:Y:S01]  /*0600*/  ISETP.EQ.U32.AND P2, PT, R16, 0x1, PT ;  /* 0x000000011000780c */ /* 0x002fe20003f42070 */
[----:B------:R-:W-:Y:S01]  /*0610*/  IMAD.IADD R12, R11, 0x1, -R12 ;  /* 0x000000010b0c7824 */ /* 0x000fe200078e0a0c */
[----:B------:R-:W-:Y:S01]  /*0620*/  LEA.HI R3, R3, R2, RZ, 0x2 ;  /* 0x0000000203037211 */ /* 0x000fe200078f10ff */
[----:B------:R-:W1:Y:S01]  /*0630*/  F2I.U32.TRUNC.NTZ R14, R14 ;  /* 0x0000000e000e7305 */ /* 0x000e62000020f000 */
[----:B------:R-:W2:Y:S01]  /*0640*/  @!UP2 S2UR UR7, SR_CgaCtaId ;  /* 0x000000000007a9c3 */ /* 0x000ea20000008800 */
[----:B------:R-:W-:Y:S01]  /*0650*/  IMAD R12, R9, 0x4, R12 ;  /* 0x00000004090c7824 */ /* 0x000fe200078e020c */
[----:B------:R-:W-:Y:S01]  /*0660*/  LOP3.LUT R3, R3, 0xfffffffc, RZ, 0xc0, !PT ;  /* 0xfffffffc03037812 */ /* 0x000fe200078ec0ff */
[----:B------:R-:W-:Y:S01]  /*0670*/  VOTEU.ALL UP3, P1 ;  /* 0x00000000003f7886 */ /* 0x000fe20000860000 */
[----:B------:R-:W-:Y:S01]  /*0680*/  @!UP2 UMOV UR6, 0x400 ;  /* 0x000004000006a882 */ /* 0x000fe20000000000 */
[----:B------:R-:W-:Y:S01]  /*0690*/  VOTEU.ALL UP4, P1 ;  /* 0x00000000003f7886 */ /* 0x000fe20000880000 */
[----:B------:R-:W-:Y:S01]  /*06a0*/  VOTEU.ALL UP5, P1 ;  /* 0x00000000003f7886 */ /* 0x000fe200008a0000 */
[----:B------:R-:W-:Y:S01]  /*06b0*/  IMAD.IADD R9, R2, 0x1, -R3 ;  /* 0x0000000102097824 */ /* 0x000fe200078e0a03 */
[----:B------:R-:W-:Y:S01]  /*06c0*/  SHF.R.S32.HI R3, RZ, 0x1f, R12 ;  /* 0x0000001fff037819 */ /* 0x000fe2000001140c */
[----:B------:R-:W5:Y:S01]  /*06d0*/  @!UP3 S2UR UR10, SR_CgaCtaId ;  /* 0x00000000000ab9c3 */ /* 0x000f620000008800 */
[----:B------:R-:W-:Y:S01]  /*06e0*/  @!UP3 UMOV UR9, 0x400 ;  /* 0x000004000009b882 */ /* 0x000fe20000000000 */
[----:B------:R-:W-:Y:S01]  /*06f0*/  VOTEU.ALL UP0, P0 ;  /* 0x00000000003f7886 */ /* 0x000fe20000000000 */
[----:B------:R-:W-:Y:S01]  /*0700*/  LEA.HI R3, R3, R12, RZ, 0x2 ;  /* 0x0000000c03037211 */ /* 0x000fe200078f10ff */
[----:B------:R-:W-:Y:S01]  /*0710*/  VOTEU.ALL UP1, P0 ;  /* 0x00000000003f7886 */ /* 0x000fe20000020000 */
[----:B0-----:R-:W-:Y:S01]  /*0720*/  I2FP.F32.U32 R0, R6 ;  /* 0x0000000600007245 */ /* 0x001fe20000201000 */
[----:B-1----:R-:W-:Y:S01]  /*0730*/  IMAD.MOV R14, RZ, RZ, -R14 ;  /* 0x000000ffff0e7224 */ /* 0x002fe200078e0a0e */
[----:B------:R-:W-:Y:S01]  /*0740*/  LOP3.LUT R11, R3, 0xfffffffc, RZ, 0xc0, !PT ;  /* 0xfffffffc030b7812 */ /* 0x000fe200078ec0ff */
[----:B------:R-:W-:Y:S01]  /*0750*/  IMAD.SHL.U32 R3, R12, 0x4, RZ ;  /* 0x000000040c037824 */ /* 0x000fe200078e00ff */
[----:B------:R-:W-:Y:S01]  /*0760*/  LOP3.LUT P0, RZ, R5, 0x7, RZ, 0xc0, !PT ;  /* 0x0000000705ff7812 */ /* 0x000fe2000780c0ff */
[----:B----4-:R-:W-:-:S02]  /*0770*/  IMAD R20, R15, R14, UR12 ;  /* 0x0000000c0f147e24 */ /* 0x010fc4000f8e020e */
[----:B------:R-:W-:Y:S01]  /*0780*/  FMUL R0, R0, UR5 ;  /* 0x0000000500007c20 */ /* 0x000fe20008400000 */
[C---:B------:R-:W-:Y:S01]  /*0790*/  IMAD.IADD R11, R12.reuse, 0x1, -R11 ;  /* 0x000000010c0b7824 */ /* 0x040fe200078e0a0b */
[----:B------:R-:W-:Y:S01]  /*07a0*/  LOP3.LUT R88, R12, 0xc, R3, 0x78, !PT ;  /* 0x0000000c0c587812 */ /* 0x000fe200078e7803 */
[----:B------:R-:W-:-:S04]  /*07b0*/  @!UP2 UIADD3 UR4, -UR4, 0x100000, URZ ;  /* 0x001000000404a890 */ /* 0x000fc8000fffe13f */
[----:B------:R-:W-:Y:S02]  /*07c0*/  @!UP2 USHF.L.U32 UR5, UR4, 0xb, URZ ;  /* 0x0000000b0405a899 */ /* 0x000fe4000800063f */
[----:B------:R-:W-:Y:S01]  /*07d0*/  @!UP2 USHF.L.U32 UR4, UR4, 0x1, URZ ;  /* 0x000000010404a899 */ /* 0x000fe2000800063f */
[----:B------:R-:W-:Y:S01]  /*07e0*/  ISETP.GE.U32.AND P6, PT, R36, 0x2, PT ;  /* 0x000000022400780c */ /* 0x000fe20003fc6070 */
[----:B--2---:R-:W-:Y:S01]  /*07f0*/  @!UP2 ULEA UR8, UR7, UR6, 0x18 ;  /* 0x000000060708a291 */ /* 0x004fe2000f8ec03f */
[----:B------:R-:W-:Y:S01]  /*0800*/  ISETP.NE.AND P4, PT, R11, R20, PT ;  /* 0x000000140b00720c */ /* 0x000fe20003f85270 */
[----:B------:R-:W0:Y:S01]  /*0810*/  F2I.U32.TRUNC.NTZ R0, R0 ;  /* 0x0000000000007305 */ /* 0x000e22000020f000 */
[----:B------:R-:W-:-:S04]  /*0820*/  @!UP3 UIADD3 UR6, -UR11, 0x100000, URZ ;  /* 0x001000000b06b890 */ /* 0x000fc8000fffe13f */
[----:B------:R-:W-:Y:S02]  /*0830*/  @!UP3 USHF.L.U32 UR7, UR6, 0xb, URZ ;  /* 0x0000000b0607b899 */ /* 0x000fe4000800063f */
[----:B------:R-:W-:Y:S01]  /*0840*/  @!UP3 USHF.L.U32 UR6, UR6, 0x1, URZ ;  /* 0x000000010606b899 */ /* 0x000fe2000800063f */
[----:B------:R-:W-:Y:S01]  /*0850*/  ISETP.LT.U32.AND P0, PT, R88, 0x4, !P0 ;  /* 0x000000045800780c */ /* 0x000fe20004701070 */
[----:B------:R-:W-:Y:S01]  /*0860*/  VOTEU.ALL UP2, P1 ;  /* 0x00000000003f7886 */ /* 0x000fe20000840000 */
[----:B---3--:R-:W-:Y:S01]  /*0870*/  R2UR UR43, R17 ;  /* 0x00000000112b72ca */ /* 0x008fe200000e0000 */
[----:B-----5:R-:W-:Y:S01]  /*0880*/  @!UP3 ULEA UR9, UR10, UR9, 0x18 ;  /* 0x000000090a09b291 */ /* 0x020fe2000f8ec03f */
[----:B------:R-:W-:Y:S01]  /*0890*/  ISETP.NE.AND P3, PT, R10, RZ, PT ;  /* 0x000000ff0a00720c */ /* 0x000fe20003f65270 */
[----:B------:R-:W-:Y:S01]  /*08a0*/  VOTEU.ALL UP3, P1 ;  /* 0x00000000003f7886 */ /* 0x000fe20000860000 */
[----:B------:R-:W-:Y:S01]  /*08b0*/  ISETP.NE.AND P1, PT, R9, 0x3, PT ;  /* 0x000000030900780c */ /* 0x000fe20003f25270 */
[----:B------:R-:W1:Y:S02]  /*08c0*/  FENCE.VIEW.ASYNC.S ;  /* 0x00000000000073c6 */ /* 0x000e640000000000 */
[----:B-1----:R1:W2:Y:S01]  /*08d0*/  @!UP0 SYNCS.EXCH.64 URZ, [UR8+0xc0], UR4 ;  /* 0x0000c004083f85b2 */ /* 0x0022a20008000100 */
[----:B------:R-:W-:-:S02]  /*08e0*/  @P4 SHF.R.S32.HI R3, RZ, 0x1f, R88 ;  /* 0x0000001fff034819 */ /* 0x000fc40000011458 */
[----:B------:R-:W-:Y:S01]  /*08f0*/  ISETP.EQ.OR P1, PT, R9, RZ, !P1 ;  /* 0x000000ff0900720c */ /* 0x000fe20004f22670 */
[----:B0-----:R-:W-:Y:S01]  /*0900*/  IMAD.MOV R24, RZ, RZ, -R0 ;  /* 0x000000ffff187224 */ /* 0x001fe200078e0a00 */
[----:B------:R-:W-:Y:S02]  /*0910*/  @P4 LEA.HI R3, R3, R88, RZ, 0x2 ;  /* 0x0000005803034211 */ /* 0x000fe400078f10ff */
[----:B------:R-:W-:Y:S01]  /*0920*/  ISETP.EQ.AND P1, PT, R10, RZ, P1 ;  /* 0x000000ff0a00720c */ /* 0x000fe20000f22270 */
[----:B------:R-:W-:Y:S01]  /*0930*/  IMAD R0, R21, R24, R6 ;  /* 0x0000001815007224 */ /* 0x000fe200078e0206 */
[----:B------:R-:W-:Y:S02]  /*0940*/  @P4 SHF.R.S32.HI R3, RZ, 0x2, R3 ;  /* 0x00000002ff034819 */ /* 0x000fe40000011403 */
[----:B------:R-:W-:Y:S02]  /*0950*/  SEL R23, RZ, 0x1, !P1 ;  /* 0x00000001ff177807 */ /* 0x000fe40004800000 */
[----:B------:R-:W-:Y:S01]  /*0960*/  @P4 ISETP.NE.AND P5, PT, R3, R0, PT ;  /* 0x000000000300420c */ /* 0x000fe20003fa5270 */
[----:B------:R1:W0:Y:S01]  /*0970*/  @!UP1 SYNCS.EXCH.64 URZ, [UR8+0xc8], UR4 ;  /* 0x0000c804083f95b2 */ /* 0x0002220008000100 */
[----:B------:R-:W-:Y:S01]  /*0980*/  NOP ;  /* 0x0000000000007918 */ /* 0x000fe20000000000 */
[----:B------:R-:W-:-:S02]  /*0990*/  SEL R0, RZ, 0x1, !P0 ;  /* 0x00000001ff007807 */ /* 0x000fc40004000000 */
[----:B------:R-:W-:Y:S02]  /*09a0*/  @P4 SEL R89, RZ, 0x1, P5 ;  /* 0x00000001ff594807 */ /* 0x000fe40002800000 */
[----:B------:R-:W-:Y:S02]  /*09b0*/  SEL R23, R23, 0x2, P6 ;  /* 0x0000000217177807 */ /* 0x000fe40003000000 */
[----:B------:R-:W-:Y:S01]  /*09c0*/  LOP3.LUT R89, R89, R0, RZ, 0xc0, !PT ;  /* 0x0000000059597212 */ /* 0x000fe200078ec0ff */
[----:B------:R1:W3:Y:S01]  /*09d0*/  @!UP2 SYNCS.EXCH.64 URZ, [UR9+0xa0], UR6 ;  /* 0x0000a006093fa5b2 */ /* 0x0002e20008000100 */
[----:B------:R1:W4:Y:S01]  /*09e0*/  @!UP3 SYNCS.EXCH.64 URZ, [UR9+0xa8], UR6 ;  /* 0x0000a806093fb5b2 */ /* 0x0003220008000100 */
[----:B------:R1:W0:Y:S01]  /*09f0*/  @!UP4 SYNCS.EXCH.64 URZ, [UR9+0xb0], UR6 ;  /* 0x0000b006093fc5b2 */ /* 0x0002220008000100 */
[----:B------:R1:W0:Y:S01]  /*0a00*/  @!UP5 SYNCS.EXCH.64 URZ, [UR9+0xb8], UR6 ;  /* 0x0000b806093fd5b2 */ /* 0x0002220008000100 */
[----:B------:R-:W-:Y:S01]  /*0a10*/  NOP ;  /* 0x0000000000007918 */ /* 0x000fe20000000000 */
[----:B-12---:R-:W-:Y:S05]  /*0a20*/  @!P2 BRA `(.L_x_4) ;  /* 0x000000000008a947 */ /* 0x006fea0003800000 */
[----:B0--34-:R-:W-:Y:S01]  /*0a30*/  UCGABAR_ARV ;  /* 0x00000000000079c7 */ /* 0x019fe20008000000 */
[----:B------:R-:W-:Y:S05]  /*0a40*/  BRA `(.L_x_5) ;  /* 0x0000000000047947 */ /* 0x000fea0003800000 */
.L_x_4:
[----:B0--34-:R-:W-:Y:S01]  /*0a50*/  NOP ;  /* 0x0000000000007918 */ /* 0x019fe20000000000 */
.L_x_5:
[----:B------:R-:W-:Y:S01]  /*0a60*/  ULDC.64 UR4, c[0x0][0x598] ;  /* 0x0001660000047ab9 */ /* 0x000fe20000000a00 */
[----:B------:R-:W-:Y:S01]  /*0a70*/  ULDC.64 UR36, c[0x0][0x208] ;  /* 0x0000820000247ab9 */ /* 0x000fe20000000a00 */
[----:B------:R-:W-:-:S04]  /*0a80*/  ISETP.NE.U32.AND P0, PT, RZ, UR4, PT ;  /* 0x00000004ff007c0c */ /* 0x000fc8000bf05070 */
[----:B------:R-:W-:-:S13]  /*0a90*/  ISETP.NE.AND.EX P0, PT, RZ, UR5, PT, P0 ;  /* 0x00000005ff007c0c */ /* 0x000fda000bf05300 */
[----:B------:R-:W-:Y:S05]  /*0aa0*/  @!P0 BRA `(.L_x_6) ;  /* 0x00000000001c8947 */ /* 0x000fea0003800000 */
[----:B------:R-:W0:Y:S02]  /*0ab0*/  LDC.64 R2, c[0x0][0x598] ;  /* 0x00016600ff027b82 */ /* 0x000e240000000a00 */
[----:B0-----:R-:W2:Y:S02]  /*0ac0*/  LDG.E.64 R2, desc[UR36][R2.64] ;  /* 0x0000002402027981 */ /* 0x001ea4000c1e1b00 */
[----:B--2---:R-:W-:-:S04]  /*0ad0*/  ISETP.NE.U32.AND P0, PT, R2, RZ, PT ;  /* 0x000000ff0200720c */ /* 0x004fc80003f05070 */
[----:B------:R-:W-:-:S13]  /*0ae0*/  ISETP.NE.AND.EX P0, PT, R3, RZ, PT, P0 ;  /* 0x000000ff0300720c */ /* 0x000fda0003f05300 */
[----:B------:R-:W-:Y:S05]  /*0af0*/  @!P0 BRA `(.L_x_6) ;  /* 0x0000000000088947 */ /* 0x000fea0003800000 */
[----:B------:R0:W5:Y:S01]  /*0b00*/  LD.E R90, desc[UR36][R2.64] ;  /* 0x00000024025a7980 */ /* 0x000162000c101900 */
[----:B------:R-:W-:Y:S05]  /*0b10*/  BRA `(.L_x_7) ;  /* 0x0000000000247947 */ /* 0x000fea0003800000 */
.L_x_6:
[----:B------:R-:W-:Y:S02]  /*0b20*/  ULDC.64 UR4, c[0x0][0x588] ;  /* 0x0001620000047ab9 */ /* 0x000fe40000000a00 */
[----:B------:R-:W-:-:S04]  /*0b30*/  ISETP.NE.U32.AND P0, PT, RZ, UR4, PT ;  /* 0x00000004ff007c0c */ /* 0x000fc8000bf05070 */
[----:B------:R-:W-:-:S13]  /*0b40*/  ISETP.NE.AND.EX P0, PT, RZ, UR5, PT, P0 ;  /* 0x00000005ff007c0c */ /* 0x000fda000bf05300 */
[----:B------:R-:W-:Y:S05]  /*0b50*/  @!P0 BRA `(.L_x_8) ;  /* 0x00000000000c8947 */ /* 0x000fea0003800000 */
[----:B------:R-:W0:Y:S02]  /*0b60*/  LDC.64 R90, c[0x0][0x588] ;  /* 0x00016200ff5a7b82 */ /* 0x000e240000000a00 */
[----:B0-----:R1:W5:Y:S01]  /*0b70*/  LDG.E R90, desc[UR36][R90.64] ;  /* 0x000000245a5a7981 */ /* 0x001362000c1e1900 */
[----:B------:R-:W-:Y:S05]  /*0b80*/  BRA `(.L_x_7) ;  /* 0x0000000000087947 */ /* 0x000fea0003800000 */
.L_x_8:
[----:B------:R-:W-:Y:S02]  /*0b90*/  ULDC UR4, c[0x0][0x580] ;  /* 0x0001600000047ab9 */ /* 0x000fe40000000800 */
[----:B------:R-:W-:-:S07]  /*0ba0*/  IMAD.U32 R90, RZ, RZ, UR4 ;  /* 0x00000004ff5a7e24 */ /* 0x000fce000f8e00ff */
.L_x_7:
[----:B------:R-:W-:Y:S02]  /*0bb0*/  ULDC.64 UR4, c[0x0][0x5a0] ;  /* 0x0001680000047ab9 */ /* 0x000fe40000000a00 */
[----:B------:R-:W-:-:S04]  /*0bc0*/  ISETP.NE.U32.AND P0, PT, RZ, UR4, PT ;  /* 0x00000004ff007c0c */ /* 0x000fc8000bf05070 */
[----:B------:R-:W-:-:S13]  /*0bd0*/  ISETP.NE.AND.EX P0, PT, RZ, UR5, PT, P0 ;  /* 0x00000005ff007c0c */ /* 0x000fda000bf05300 */
[----:B------:R-:W-:Y:S05]  /*0be0*/  @!P0 BRA `(.L_x_9) ;  /* 0x00000000001c8947 */ /* 0x000fea0003800000 */
[----:B0-----:R-:W0:Y:S02]  /*0bf0*/  LDC.64 R2, c[0x0][0x5a0] ;  /* 0x00016800ff027b82 */ /* 0x001e240000000a00 */
[----:B0-----:R-:W2:Y:S02]  /*0c00*/  LDG.E.64 R2, desc[UR36][R2.64] ;  /* 0x0000002402027981 */ /* 0x001ea4000c1e1b00 */
[----:B--2---:R-:W-:-:S04]  /*0c10*/  ISETP.NE.U32.AND P0, PT, R2, RZ, PT ;  /* 0x000000ff0200720c */ /* 0x004fc80003f05070 */
[----:B------:R-:W-:-:S13]  /*0c20*/  ISETP.NE.AND.EX P0, PT, R3, RZ, PT, P0 ;  /* 0x000000ff0300720c */ /* 0x000fda0003f05300 */
[----:B------:R-:W-:Y:S05]  /*0c30*/  @!P0 BRA `(.L_x_9) ;  /* 0x0000000000088947 */ /* 0x000fea0003800000 */
[----:B-1----:R0:W5:Y:S01]  /*0c40*/  LD.E R91, desc[UR36][R2.64] ;  /* 0x00000024025b7980 */ /* 0x002162000c101900 */
[----:B------:R-:W-:Y:S05]  /*0c50*/  BRA `(.L_x_10) ;  /* 0x0000000000247947 */ /* 0x000fea0003800000 */
.L_x_9:
[----:B------:R-:W-:Y:S02]  /*0c60*/  ULDC.64 UR4, c[0x0][0x590] ;  /* 0x0001640000047ab9 */ /* 0x000fe40000000a00 */
[----:B------:R-:W-:-:S04]  /*0c70*/  ISETP.NE.U32.AND P0, PT, RZ, UR4, PT ;  /* 0x00000004ff007c0c */ /* 0x000fc8000bf05070 */
[----:B------:R-:W-:-:S13]  /*0c80*/  ISETP.NE.AND.EX P0, PT, RZ, UR5, PT, P0 ;  /* 0x00000005ff007c0c */ /* 0x000fda000bf05300 */
[----:B------:R-:W-:Y:S05]  /*0c90*/  @!P0 BRA `(.L_x_11) ;  /* 0x00000000000c8947 */ /* 0x000fea0003800000 */
[----:B0-----:R-:W1:Y:S02]  /*0ca0*/  LDC.64 R2, c[0x0][0x590] ;  /* 0x00016400ff027b82 */ /* 0x001e640000000a00 */
[----:B-1----:R1:W5:Y:S01]  /*0cb0*/  LDG.E R91, desc[UR36][R2.64] ;  /* 0x00000024025b7981 */ /* 0x002362000c1e1900 */
[----:B------:R-:W-:Y:S05]  /*0cc0*/  BRA `(.L_x_10) ;  /* 0x0000000000087947 */ /* 0x000fea0003800000 */
.L_x_11:
[----:B------:R-:W-:Y:S02]  /*0cd0*/  ULDC UR4, c[0x0][0x584] ;  /* 0x0001610000047ab9 */ /* 0x000fe40000000800 */
[----:B-1----:R-:W-:-:S07]  /*0ce0*/  IMAD.U32 R91, RZ, RZ, UR4 ;  /* 0x00000004ff5b7e24 */ /* 0x002fce000f8e00ff */
.L_x_10:
[----:B01----:R-:W0:Y:S01]  /*0cf0*/  LDC R2, c[0x0][0x65c] ;  /* 0x00019700ff027b82 */ /* 0x003e220000000800 */
[----:B------:R-:W-:Y:S01]  /*0d00*/  ULDC UR6, c[0x0][0x28c] ;  /* 0x0000a30000067ab9 */ /* 0x000fe20000000800 */
[----:B------:R-:W-:Y:S01]  /*0d10*/  ISETP.NE.AND P0, PT, R10, 0x2, PT ;  /* 0x000000020a00780c */ /* 0x000fe20003f05270 */
[----:B------:R-:W-:Y:S01]  /*0d20*/  UIADD3 UR6, UR6, 0x3f, URZ ;  /* 0x0000003f06067890 */ /* 0x000fe2000fffe03f */
[----:B------:R-:W-:Y:S01]  /*0d30*/  IMAD.U32 R10, RZ, RZ, UR12 ;  /* 0x0000000cff0a7e24 */ /* 0x000fe2000f8e00ff */
[----:B------:R-:W-:Y:S01]  /*0d40*/  UMOV UR38, URZ ;  /* 0x0000003f00267c82 */ /* 0x000fe20008000000 */
[----:B------:R-:W-:Y:S01]  /*0d50*/  UMOV UR39, URZ ;  /* 0x0000003f00277c82 */ /* 0x000fe20008000000 */
[----:B------:R-:W-:Y:S01]  /*0d60*/  USHF.R.S32.HI UR7, URZ, 0x1f, UR6 ;  /* 0x0000001f3f077899 */ /* 0x000fe20008011406 */
[----:B------:R-:W-:-:S03]  /*0d70*/  ULDC.64 UR8, c[0x0][0x650] ;  /* 0x0001940000087ab9 */ /* 0x000fc60000000a00 */
[----:B------:R-:W-:-:S04]  /*0d80*/  ULEA.HI UR7, UR7, UR6, URZ, 0x6 ;  /* 0x0000000607077291 */ /* 0x000fc8000f8f303f */
[----:B------:R-:W-:Y:S01]  /*0d90*/  USHF.R.S32.HI UR40, URZ, 0x6, UR7 ;  /* 0x000000063f287899 */ /* 0x000fe20008011407 */
[----:B0-----:R-:W-:-:S13]  /*0da0*/  ISETP.NE.AND P1, PT, R2, 0x1, PT ;  /* 0x000000010200780c */ /* 0x001fda0003f25270 */
[----:B------:R-:W0:Y:S01]  /*0db0*/  @P1 LDC R17, c[0x0][0x10] ;  /* 0x00000400ff111b82 */ /* 0x000e220000000800 */
[----:B------:R-:W-:Y:S02]  /*0dc0*/  @P1 IMAD.MOV.U32 R7, RZ, RZ, RZ ;  /* 0x000000ffff071224 */ /* 0x000fe400078e00ff */
[----:B------:R-:W-:-:S05]  /*0dd0*/  @P1 IMAD.MOV.U32 R11, RZ, RZ, RZ ;  /* 0x000000ffff0b1224 */ /* 0x000fca00078e00ff */
[----:B------:R-:W1:Y:S01]  /*0de0*/  @!P1 LDC R3, c[0x0][0xc] ;  /* 0x00000300ff039b82 */ /* 0x000e620000000800 */
[----:B------:R-:W-:Y:S01]  /*0df0*/  ULDC UR4, c[0x0][0xc] ;  /* 0x0000030000047ab9 */ /* 0x000fe20000000800 */
[----:B------:R-:W-:Y:S02]  /*0e00*/  ULDC UR5, c[0x0][0x10] ;  /* 0x0000040000057ab9 */ /* 0x000fe40000000800 */
[----:B------:R-:W-:-:S04]  /*0e10*/  UIMAD.WIDE.U32 UR4, UR4, UR5, URZ ;  /* 0x00000005040472a5 */ /* 0x000fc8000f8e003f */
[----:B------:R-:W2:Y:S01]  /*0e20*/  LDC R0, c[0x0][0x14] ;  /* 0x00000500ff007b82 */ /* 0x000ea20000000800 */
[----:B0-----:R-:W-:-:S04]  /*0e30*/  @P1 IMAD.WIDE.U32 R16, R17, UR12, R6 ;  /* 0x0000000c11101c25 */ /* 0x001fc8000f8e0006 */
[----:B------:R-:W-:Y:S02]  /*0e40*/  @P1 IMAD.IADD R17, R17, 0x1, R11 ;  /* 0x0000000111111824 */ /* 0x000fe400078e020b */
[----:B------:R-:W-:Y:S02]  /*0e50*/  IMAD.MOV.U32 R11, RZ, RZ, RZ ;  /* 0x000000ffff0b7224 */ /* 0x000fe400078e00ff */
[----:B-1----:R-:W-:-:S04]  /*0e60*/  @!P1 IMAD.WIDE.U32 R10, R6, R3, R10 ;  /* 0x00000003060a9225 */ /* 0x002fc800078e000a */
[----:B------:R-:W-:Y:S02]  /*0e70*/  @!P1 IMAD.MOV.U32 R16, RZ, RZ, R10 ;  /* 0x000000ffff109224 */ /* 0x000fe400078e000a */
[----:B--2---:R-:W-:-:S04]  /*0e80*/  IMAD.WIDE.U32 R12, R0, UR4, RZ ;  /* 0x00000004000c7c25 */ /* 0x004fc8000f8e00ff */
[----:B------:R-:W-:Y:S01]  /*0e90*/  IMAD R3, R0, UR5, RZ ;  /* 0x0000000500037c24 */ /* 0x000fe2000f8e02ff */
[----:B------:R0:W-:Y:S01]  /*0ea0*/  STL.64 [R1], R12 ;  /* 0x0000000c01007387 */ /* 0x0001e20000100a00 */
[----:B------:R-:W-:Y:S02]  /*0eb0*/  @!P1 IMAD.MOV.U32 R17, RZ, RZ, R11 ;  /* 0x000000ffff119224 */ /* 0x000fe400078e000b */
[----:B------:R-:W-:Y:S01]  /*0ec0*/  IMAD.IADD R0, R13, 0x1, R3 ;  /* 0x000000010d007824 */ /* 0x000fe200078e0203 */
[----:B------:R-:W-:Y:S06]  /*0ed0*/  @P0 BRA `(.L_x_12) ;  /* 0x0000000000200947 */ /* 0x000fec0003800000 */
[----:B------:R-:W-:Y:S01]  /*0ee0*/  UISETP.GE.U32.AND UP0, UPT, UR40, 0x9, UPT ;  /* 0x000000092800788c */ /* 0x000fe2000bf06070 */
[----:B------:R-:W-:Y:S01]  /*0ef0*/  IADD3 R16, P0, R16, R12, RZ ;  /* 0x0000000c10107210 */ /* 0x000fe20007f1e0ff */
[----:B------:R-:W-:Y:S01]  /*0f00*/  UIMAD.WIDE.U32 UR4, UR40, 0x38e38e39, URZ ;  /* 0x38e38e39280478a5 */ /* 0x000fe2000f8e003f */
[----:B------:R-:W-:-:S03]  /*0f10*/  UMOV UR39, URZ ;  /* 0x0000003f00277c82 */ /* 0x000fc60008000000 */
[----:B------:R-:W-:Y:S01]  /*0f20*/  USHF.R.U32.HI UR4, URZ, 0x1, UR5 ;  /* 0x000000013f047899 */ /* 0x000fe20008011605 */
[----:B------:R-:W-:-:S03]  /*0f30*/  IMAD.X R17, R0, 0x1, R17, P0 ;  /* 0x0000000100117824 */ /* 0x000fc600000e0611 */
[----:B------:R-:W-:Y:S02]  /*0f40*/  UIMAD UR38, UR4, -0x9, UR40 ;  /* 0xfffffff7042678a4 */ /* 0x000fe4000f8e0228 */
[----:B------:R-:W-:-:S12]  /*0f50*/  @UP0 ULOP3.LUT UR39, UR4, 0x1, URZ, 0xc0, !UPT ;  /* 0x0000000104270892 */ /* 0x000fd8000f8ec03f */
.L_x_12:
[----:B------:R-:W-:Y:S01]  /*0f60*/  ISETP.GE.U32.AND P0, PT, R16, UR8, PT ;  /* 0x0000000810007c0c */ /* 0x000fe2000bf06070 */
[----:B------:R-:W-:Y:S01]  /*0f70*/  IMAD.MOV.U32 R22, RZ, RZ, -0x1 ;  /* 0xffffffffff167424 */ /* 0x000fe200078e00ff */
[----:B------:R-:W-:Y:S01]  /*0f80*/  PRMT R3, RZ, 0x7610, R3 ;  /* 0x00007610ff037816 */ /* 0x000fe20000000003 */
[----:B------:R-:W-:Y:S01]  /*0f90*/  IMAD.MOV.U32 R18, RZ, RZ, -0x1 ;  /* 0xffffffffff127424 */ /* 0x000fe200078e00ff */
[----:B------:R-:W-:Y:S01]  /*0fa0*/  ISETP.GE.U32.AND.EX P0, PT, R17, UR9, PT, P0 ;  /* 0x0000000911007c0c */ /* 0x000fe2000bf06100 */
[----:B------:R-:W-:-:S12]  /*0fb0*/  IMAD.MOV.U32 R19, RZ, RZ, -0x1 ;  /* 0xffffffffff137424 */ /* 0x000fd800078e00ff */
[----:B------:R-:W-:Y:S05]  /*0fc0*/  @P0 BRA `(.L_x_13) ;  /* 0x0000000400280947 */ /* 0x000fea0003800000 */
[----:B------:R-:W1:Y:S01]  /*0fd0*/  LDC.64 R26, c[0x0][0x628] ;  /* 0x00018a00ff1a7b82 */ /* 0x000e620000000a00 */
[----:B------:R-:W-:Y:S02]  /*0fe0*/  IMAD.MOV.U32 R10, RZ, RZ, R16 ;  /* 0x000000ffff0a7224 */ /* 0x000fe400078e0010 */
[----:B------:R-:W-:-:S05]  /*0ff0*/  IMAD.MOV.U32 R11, RZ, RZ, R17 ;  /* 0x000000ffff0b7224 */ /* 0x000fca00078e0011 */
[----:B------:R-:W2:Y:S08]  /*1000*/  LDC R18, c[0x0][0x630] ;  /* 0x00018c00ff127b82 */ /* 0x000eb00000000800 */
[----:B------:R-:W3:Y:S01]  /*1010*/  LDC.64 R28, c[0x0][0x620] ;  /* 0x00018800ff1c7b82 */ /* 0x000ee20000000a00 */
[----:B-1----:R-:W-:-:S04]  /*1020*/  ISETP.NE.U32.AND P0, PT, R26, RZ, PT ;  /* 0x000000ff1a00720c */ /* 0x002fc80003f05070 */
[----:B------:R-:W-:-:S13]  /*1030*/  ISETP.NE.AND.EX P0, PT, R27, RZ, PT, P0 ;  /* 0x000000ff1b00720c */ /* 0x000fda0003f05300 */
[----:B--23--:R-:W-:Y:S05]  /*1040*/  @!P0 BRA `(.L_x_14) ;  /* 0x0000000000288947 */ /* 0x00cfea0003800000 */
[----:B------:R-:W1:Y:S02]  /*1050*/  LDC R3, c[0x0][0x634] ;  /* 0x00018d00ff037b82 */ /* 0x000e640000000800 */
[----:B-1----:R-:W-:-:S05]  /*1060*/  IADD3 R3, P0, R16, R3, RZ ;  /* 0x0000000310037210 */ /* 0x002fca0007f1e0ff */
[----:B------:R-:W-:-:S04]  /*1070*/  IMAD.X R19, RZ, RZ, R17, P0 ;  /* 0x000000ffff137224 */ /* 0x000fc800000e0611 */
[----:B------:R-:W-:-:S04]  /*1080*/  IMAD.WIDE.U32 R10, R19, R26, RZ ;  /* 0x0000001a130a7225 */ /* 0x000fc800078e00ff */
[----:B0-----:R-:W-:-:S04]  /*1090*/  IMAD.WIDE.U32 R12, P0, R3, R27, R10 ;  /* 0x0000001b030c7225 */ /* 0x001fc8000780000a */
[----:B------:R-:W-:-:S04]  /*10a0*/  IMAD.WIDE.U32 R10, R3, R26, RZ ;  /* 0x0000001a030a7225 */ /* 0x000fc800078e00ff */
[----:B------:R-:W-:Y:S01]  /*10b0*/  IMAD.X R15, RZ, RZ, RZ, P0 ;  /* 0x000000ffff0f7224 */ /* 0x000fe200000e06ff */
[----:B------:R-:W-:Y:S01]  /*10c0*/  IADD3 RZ, P0, R11, R12, RZ ;  /* 0x0000000c0bff7210 */ /* 0x000fe20007f1e0ff */
[----:B------:R-:W-:-:S04]  /*10d0*/  IMAD.MOV.U32 R14, RZ, RZ, R13 ;  /* 0x000000ffff0e7224 */ /* 0x000fc800078e000d */
[----:B------:R-:W-:-:S08]  /*10e0*/  IMAD.WIDE.U32.X R10, R19, R27, R14, P0 ;  /* 0x0000001b130a7225 */ /* 0x000fd000000e040e */
.L_x_14:
[----:B------:R-:W1:Y:S01]  /*10f0*/  LDC.64 R30, c[0x0][0x640] ;  /* 0x00019000ff1e7b82 */ /* 0x000e620000000a00 */
[-CC-:B------:R-:W-:Y:S01]  /*1100*/  SHF.R.U64 R33, R10, R18.reuse, R11.reuse ;  /* 0x000000120a217219 */ /* 0x180fe2000000120b */
[----:B------:R-:W-:Y:S01]  /*1110*/  IMAD.MOV.U32 R32, RZ, RZ, 0x1 ;  /* 0x00000001ff207424 */ /* 0x000fe200078e00ff */
[----:B------:R-:W-:Y:S02]  /*1120*/  SHF.R.U32.HI R3, RZ, R18, R11 ;  /* 0x00000012ff037219 */ /* 0x000fe4000001160b */
[----:B0-----:R-:W-:-:S03]  /*1130*/  IADD3 R13, P0, RZ, -R33, RZ ;  /* 0x80000021ff0d7210 */ /* 0x001fc60007f1e0ff */
[----:B------:R-:W0:Y:S02]  /*1140*/  LDC R14, c[0x0][0x618] ;  /* 0x00018600ff0e7b82 */ /* 0x000e240000000800 */
[----:B------:R-:W-:Y:S02]  /*1150*/  IMAD.X R3, RZ, RZ, ~R3, P0 ;  /* 0x000000ffff037224 */ /* 0x000fe400000e0e03 */
[----:B------:R-:W-:-:S04]  /*1160*/  IMAD.WIDE.U32 R10, R13, R28, R16 ;  /* 0x0000001c0d0a7225 */ /* 0x000fc800078e0010 */
[----:B------:R-:W2:Y:S01]  /*1170*/  LDC R15, c[0x0][0x608] ;  /* 0x00018200ff0f7b82 */ /* 0x000ea20000000800 */
[----:B------:R-:W-:-:S04]  /*1180*/  IMAD R12, R3, R28, RZ ;  /* 0x0000001c030c7224 */ /* 0x000fc800078e02ff */
[----:B------:R-:W-:Y:S02]  /*1190*/  IMAD R3, R13, R29, R12 ;  /* 0x0000001d0d037224 */ /* 0x000fe400078e020c */
[----:B------:R-:W-:Y:S01]  /*11a0*/  IMAD.MOV.U32 R12, RZ, RZ, -0x1 ;  /* 0xffffffffff0c7424 */ /* 0x000fe200078e00ff */
[----:B------:R-:W3:Y:S01]  /*11b0*/  LDC R27, c[0x0][0x658] ;  /* 0x00019600ff1b7b82 */ /* 0x000ee20000000800 */
[----:B------:R-:W-:Y:S01]  /*11c0*/  IMAD.IADD R3, R11, 0x1, R3 ;  /* 0x000000010b037824 */ /* 0x000fe200078e0203 */
[----:B-1----:R-:W-:-:S04]  /*11d0*/  ISETP.NE.U32.AND P0, PT, R30, RZ, PT ;  /* 0x000000ff1e00720c */ /* 0x002fc80003f05070 */
[----:B------:R-:W-:Y:S02]  /*11e0*/  ISETP.NE.AND.EX P0, PT, R31, RZ, PT, P0 ;  /* 0x000000ff1f00720c */ /* 0x000fe40003f05300 */
[----:B------:R-:W1:Y:S01]  /*11f0*/  LDC R26, c[0x0][0x600] ;  /* 0x00018000ff1a7b82 */ /* 0x000e620000000800 */
[-CC-:B0-----:R-:W-:Y:S02]  /*1200*/  SHF.R.U64 R25, R10, R14.reuse, R3.reuse ;  /* 0x0000000e0a197219 */ /* 0x181fe40000001203 */
[----:B------:R-:W-:-:S05]  /*1210*/  SHF.R.U32.HI R10, RZ, R14, R3 ;  /* 0x0000000eff0a7219 */ /* 0x000fca0000011603 */
[----:B------:R-:W0:Y:S01]  /*1220*/  LDC R22, c[0x0][0x648] ;  /* 0x00019200ff167b82 */ /* 0x000e220000000800 */
[-CC-:B--2---:R-:W-:Y:S02]  /*1230*/  SHF.R.U64 R35, R25, R15.reuse, R10.reuse ;  /* 0x0000000f19237219 */ /* 0x184fe4000000120a */
[----:B------:R-:W-:-:S05]  /*1240*/  SHF.R.U32.HI R10, RZ, R15, R10 ;  /* 0x0000000fff0a7219 */ /* 0x000fca000001160a */
[----:B------:R-:W2:Y:S01]  /*1250*/  LDC R28, c[0x0][0x638] ;  /* 0x00018e00ff1c7b82 */ /* 0x000ea20000000800 */
[-CC-:B---3--:R-:W-:Y:S02]  /*1260*/  SHF.R.U64 R34, R35, R27.reuse, R10.reuse ;  /* 0x0000001b23227219 */ /* 0x188fe4000000120a */
[-C--:B------:R-:W-:Y:S02]  /*1270*/  SHF.L.U32 R3, R12, R27.reuse, RZ ;  /* 0x0000001b0c037219 */ /* 0x080fe400000006ff */
[----:B------:R-:W-:Y:S01]  /*1280*/  SHF.R.U32.HI R11, RZ, R27, R10 ;  /* 0x0000001bff0b7219 */ /* 0x000fe2000001160a */
[----:B------:R-:W-:Y:S01]  /*1290*/  IMAD.MOV.U32 R10, RZ, RZ, R34 ;  /* 0x000000ffff0a7224 */ /* 0x000fe200078e0022 */
[----:B------:R-:W-:Y:S01]  /*12a0*/  LOP3.LUT R18, RZ, R3, RZ, 0x33, !PT ;  /* 0x00000003ff127212 */ /* 0x000fe200078e33ff */
[----:B------:R-:W3:Y:S01]  /*12b0*/  LDC R29, c[0x0][0x610] ;  /* 0x00018400ff1d7b82 */ /* 0x000ee20000000800 */
[----:B------:R-:W-:Y:S05]  /*12c0*/  @!P0 BRA `(.L_x_15) ;  /* 0x0000000000288947 */ /* 0x000fea0003800000 */
[----:B------:R-:W4:Y:S02]  /*12d0*/  LDC R3, c[0x0][0x64c] ;  /* 0x00019300ff037b82 */ /* 0x000f240000000800 */
[----:B----4-:R-:W-:-:S05]  /*12e0*/  IADD3 R3, P0, R34, R3, RZ ;  /* 0x0000000322037210 */ /* 0x010fca0007f1e0ff */
[----:B------:R-:W-:-:S04]  /*12f0*/  IMAD.X R19, RZ, RZ, R11, P0 ;  /* 0x000000ffff137224 */ /* 0x000fc800000e060b */
[----:B------:R-:W-:-:S04]  /*1300*/  IMAD.WIDE.U32 R10, R19, R30, RZ ;  /* 0x0000001e130a7225 */ /* 0x000fc800078e00ff */
[----:B------:R-:W-:-:S04]  /*1310*/  IMAD.WIDE.U32 R12, P0, R3, R31, R10 ;  /* 0x0000001f030c7225 */ /* 0x000fc8000780000a */
[----:B------:R-:W-:-:S04]  /*1320*/  IMAD.WIDE.U32 R10, R3, R30, RZ ;  /* 0x0000001e030a7225 */ /* 0x000fc800078e00ff */
[----:B------:R-:W-:Y:S01]  /*1330*/  IMAD.X R15, RZ, RZ, RZ, P0 ;  /* 0x000000ffff0f7224 */ /* 0x000fe200000e06ff */
[----:B------:R-:W-:Y:S01]  /*1340*/  IADD3 RZ, P0, R11, R12, RZ ;  /* 0x0000000c0bff7210 */ /* 0x000fe20007f1e0ff */
[----:B------:R-:W-:-:S04]  /*1350*/  IMAD.MOV.U32 R14, RZ, RZ, R13 ;  /* 0x000000ffff0e7224 */ /* 0x000fc800078e000d */
[----:B------:R-:W-:-:S08]  /*1360*/  IMAD.WIDE.U32.X R10, R19, R31, R14, P0 ;  /* 0x0000001f130a7225 */ /* 0x000fd000000e040e */
.L_x_15:
[----:B0-----:R-:W-:Y:S01]  /*1370*/  SHF.R.U64 R7, R10, R22, R11 ;  /* 0x000000160a077219 */ /* 0x001fe2000000120b */
[----:B-1----:R-:W-:Y:S01]  /*1380*/  VIADD R10, R26, 0xffffffff ;  /* 0xffffffff1a0a7836 */ /* 0x002fe20000000000 */
[----:B------:R-:W-:Y:S01]  /*1390*/  SHF.L.U32 R3, R32, R27, RZ ;  /* 0x0000001b20037219 */ /* 0x000fe200000006ff */
[----:B------:R-:W-:Y:S01]  /*13a0*/  @P1 IMAD R20, R21, R24, R6 ;  /* 0x0000001815141224 */ /* 0x000fe200078e0206 */
[----:B------:R-:W-:Y:S01]  /*13b0*/  LOP3.LUT R18, R35, R18, RZ, 0xc0, !PT ;  /* 0x0000001223127212 */ /* 0x000fe200078ec0ff */
[----:B------:R-:W-:Y:S01]  /*13c0*/  IMAD.MOV R11, RZ, RZ, -R7 ;  /* 0x000000ffff0b7224 */ /* 0x000fe200078e0a07 */
[----:B------:R-:W-:Y:S01]  /*13d0*/  LOP3.LUT R10, R25, R10, RZ, 0xc0, !PT ;  /* 0x0000000a190a7212 */ /* 0x000fe200078ec0ff */
[----:B------:R-:W-:Y:S02]  /*13e0*/  IMAD.MOV.U32 R6, RZ, RZ, 0x1 ;  /* 0x00000001ff067424 */ /* 0x000fe400078e00ff */
[----:B------:R-:W-:Y:S02]  /*13f0*/  IMAD R7, R3, R7, R18 ;  /* 0x0000000703077224 */ /* 0x000fe400078e0212 */
[----:B--2---:R-:W-:-:S02]  /*1400*/  IMAD R3, R11, R28, R34 ;  /* 0x0000001c0b037224 */ /* 0x004fc400078e0222 */
[----:B---3--:R-:W-:Y:S02]  /*1410*/  IMAD R22, R7, R29, R20 ;  /* 0x0000001d07167224 */ /* 0x008fe400078e0214 */
[----:B------:R-:W-:Y:S01]  /*1420*/  IMAD R7, R3, R26, R10 ;  /* 0x0000001a03077224 */ /* 0x000fe200078e020a */
[----:B------:R-:W-:Y:S01]  /*1430*/  PRMT R3, R6, 0x7610, R3 ;  /* 0x0000761006037816 */ /* 0x000fe20000000003 */
[----:B------:R-:W-:-:S03]  /*1440*/  IMAD.MOV.U32 R19, RZ, RZ, R33 ;  /* 0x000000ffff137224 */ /* 0x000fc600078e0021 */
[----:B------:R-:W-:Y:S02]  /*1450*/  SEL R18, R7, R22, !P1 ;  /* 0x0000001607127207 */ /* 0x000fe40004800000 */
[----:B------:R-:W-:-:S07]  /*1460*/  SEL R22, R22, R7, !P1 ;  /* 0x0000000716167207 */ /* 0x000fce0004800000 */
.L_x_13:
[----:B------:R-:W-:Y:S05]  /*1470*/  @!P2 BRA `(.L_x_16) ;  /* 0x00000000000ca947 */ /* 0x000fea0003800000 */
[----:B------:R-:W-:Y:S01]  /*1480*/  UCGABAR_WAIT ;  /* 0x0000000000007dc7 */ /* 0x000fe20008000000 */
[----:B------:R-:W-:Y:S01]  /*1490*/  CCTL.IVALL ;  /* 0x00000000ff00798f */ /* 0x000fe20002000000 */
[----:B------:R-:W-:Y:S05]  /*14a0*/  BRA `(.L_x_17) ;  /* 0x0000000000047947 */ /* 0x000fea0003800000 */
.L_x_16:
[----:B------:R-:W-:Y:S06]  /*14b0*/  BAR.SYNC.DEFER_BLOCKING 0x0 ;  /* 0x0000000000007b1d */ /* 0x000fec0000010000 */
.L_x_17:
[----:B------:R-:W-:Y:S05]  /*14c0*/  @!P3 BRA `(.L_x_18) ;  /* 0x000000540080b947 */ /* 0x000fea0003800000 */
[----:B------:R-:W-:-:S13]  /*14d0*/  ISETP.GT.U32.AND P0, PT, R36, 0x1, PT ;  /* 0x000000012400780c */ /* 0x000fda0003f04070 */
[----:B------:R-:W-:Y:S05]  /*14e0*/  @P0 EXIT ;  /* 0x000000000000094d */ /* 0x000fea0003800000 */
.L_x_19:
[----:B------:R-:W-:-:S08]  /*14f0*/  NOP ;  /* 0x0000000000007918 */ /* 0x000fd00000000000 */
[----:B------:R-:W1:Y:S02]  /*1500*/  USETMAXREG.TRY_ALLOC.CTAPOOL UP0, 0xe8 ;  /* 0x000000e8000079c8 */ /* 0x000e640008000600 */
[----:B-1----:R-:W-:-:S13]  /*1510*/  PLOP3.LUT P0, PT, PT, PT, UP0, 0x80, 0x0 ;  /* 0x000000000000781c */ /* 0x002fda0003f0f008 */
[----:B------:R-:W-:Y:S05]  /*1520*/  @!P0 BRA `(.L_x_19) ;  /* 0xfffffffc00f08947 */ /* 0x000fea000383ffff */
[----:B------:R-:W-:-:S13]  /*1530*/  LOP3.LUT P0, RZ, R3, 0xff, RZ, 0xc0, !PT ;  /* 0x000000ff03ff7812 */ /* 0x000fda000780c0ff */
[----:B------:R-:W-:Y:S05]  /*1540*/  @!P0 EXIT ;  /* 0x000000000000894d */ /* 0x000fea0003800000 */
[----:B------:R-:W2:Y:S01]  /*1550*/  LDL.64 R10, [R1] ;  /* 0x00000000010a7983 */ /* 0x000ea20000100a00 */
[CC--:B------:R-:W-:Y:S01]  /*1560*/  LEA.HI R3, R8.reuse, R5.reuse, RZ, 0x2 ;  /* 0x0000000508037211 */ /* 0x0c0fe200078f10ff */
[----:B------:R-:W1:Y:S01]  /*1570*/  S2UR UR4, SR_CgaCtaId ;  /* 0x00000000000479c3 */ /* 0x000e620000008800 */
[----:B------:R-:W-:Y:S01]  /*1580*/  LEA.HI R8, R8, R5, RZ, 0x5 ;  /* 0x0000000508087211 */ /* 0x000fe200078f28ff */
[----:B------:R-:W-:Y:S01]  /*1590*/  UISETP.LT.AND UP0, UPT, UR40, 0x1, UPT ;  /* 0x000000012800788c */ /* 0x000fe2000bf01270 */
[--C-:B------:R-:W-:Y:S01]  /*15a0*/  SHF.R.S32.HI R92, RZ, 0x2, R3.reuse ;  /* 0x00000002ff5c7819 */ /* 0x100fe20000011403 */
[----:B------:R-:W-:Y:S01]  /*15b0*/  UIADD3 UR5, UR43, -0x1, URZ ;  /* 0xffffffff2b057890 */ /* 0x000fe2000fffe03f */
[----:B------:R-:W-:Y:S01]  /*15c0*/  SHF.R.S32.HI R7, RZ, 0x1f, R3 ;  /* 0x0000001fff077819 */ /* 0x000fe20000011403 */
[----:B------:R-:W-:Y:S01]  /*15d0*/  USEL UR42, UR40, 0x1, UP0 ;  /* 0x00000001282a7887 */ /* 0x000fe20008000000 */
[----:B------:R-:W-:Y:S01]  /*15e0*/  LOP3.LUT R4, R3, 0xfffffffc, RZ, 0xc0, !PT ;  /* 0xfffffffc03047812 */ /* 0x000fe200078ec0ff */
[----:B------:R-:W3:Y:S01]  /*15f0*/  LDC R98, c[0x0][0x658] ;  /* 0x00019600ff627b82 */ /* 0x000ee20000000800 */
[----:B------:R-:W-:Y:S01]  /*1600*/  LEA.HI R7, R7, R92, RZ, 0x3 ;  /* 0x0000005c07077211 */ /* 0x000fe200078f18ff */
[----:B------:R-:W-:Y:S01]  /*1610*/  UMOV UR41, 0x400 ;  /* 0x0000040000297882 */ /* 0x000fe20000000000 */
[----:B------:R-:W-:Y:S01]  /*1620*/  SHF.R.S32.HI R3, RZ, 0x5, R8 ;  /* 0x00000005ff037819 */ /* 0x000fe20000011408 */
[----:B------:R-:W-:Y:S01]  /*1630*/  UISETP.NE.AND UP0, UPT, UR5, URZ, UPT ;  /* 0x0000003f0500728c */ /* 0x000fe2000bf05270 */
[----:B------:R-:W-:Y:S01]  /*1640*/  LOP3.LUT R7, R7, 0xfffffff8, RZ, 0xc0, !PT ;  /* 0xfffffff807077812 */ /* 0x000fe200078ec0ff */
[----:B------:R-:W-:Y:S01]  /*1650*/  IMAD.IADD R4, R5, 0x1, -R4 ;  /* 0x0000000105047824 */ /* 0x000fe200078e0a04 */
[----:B------:R-:W-:Y:S01]  /*1660*/  ULDC UR6, c[0x0][0x284] ;  /* 0x0000a10000067ab9 */ /* 0x000fe20000000800 */
[----:B------:R-:W4:Y:S01]  /*1670*/  LDC.64 R96, c[0x0][0x5c8] ;  /* 0x00017200ff607b82 */ /* 0x000f220000000a00 */
[----:B------:R-:W-:Y:S01]  /*1680*/  IMAD.MOV.U32 R5, RZ, RZ, 0x1 ;  /* 0x00000001ff057424 */ /* 0x000fe200078e00ff */
[----:B------:R-:W-:Y:S01]  /*1690*/  LOP3.LUT R104, R23, 0x1, RZ, 0xfc, !PT ;  /* 0x0000000117687812 */ /* 0x000fe200078efcff */
[----:B------:R-:W-:Y:S01]  /*16a0*/  IMAD.IADD R92, R92, 0x1, -R7 ;  /* 0x000000015c5c7824 */ /* 0x000fe200078e0a07 */
[----:B------:R-:W-:Y:S01]  /*16b0*/  USHF.L.U32 UR45, UR40, 0x1, URZ ;  /* 0x00000001282d7899 */ /* 0x000fe2000800063f */
[----:B------:R-:W-:Y:S01]  /*16c0*/  IMAD.SHL.U32 R94, R4, 0x2, RZ ;  /* 0x00000002045e7824 */ /* 0x000fe200078e00ff */
[----:B------:R-:W-:Y:S01]  /*16d0*/  UIADD3 UR42, -UR42, UR40, URZ ;  /* 0x000000282a2a7290 */ /* 0x000fe2000fffe13f */
[--C-:B------:R-:W-:Y:S01]  /*16e0*/  IMAD R103, R3, -0x10, -R92.reuse ;  /* 0xfffffff003677824 */ /* 0x100fe200078e0a5c */
[----:B------:R-:W0:Y:S01]  /*16f0*/  LDC R99, c[0x0][0x288] ;  /* 0x0000a200ff637b82 */ /* 0x000e220000000800 */
[----:B------:R-:W-:Y:S01]  /*1700*/  SHF.R.S32.HI R93, RZ, 0x1f, R92 ;  /* 0x0000001fff5d7819 */ /* 0x000fe2000001145c */
[----:B-1----:R-:W-:Y:S01]  /*1710*/  ULEA UR41, UR4, UR41, 0x18 ;  /* 0x0000002904297291 */ /* 0x002fe2000f8ec03f */
[----:B------:R-:W-:Y:S01]  /*1720*/  SHF.R.S32.HI R95, RZ, 0x1f, R94 ;  /* 0x0000001fff5f7819 */ /* 0x000fe2000001145e */
[----:B------:R-:W-:Y:S01]  /*1730*/  USHF.L.U32 UR4, UR5, 0x3, URZ ;  /* 0x0000000305047899 */ /* 0x000fe2000800063f */
[----:B------:R-:W-:Y:S01]  /*1740*/  VIADD R103, R103, UR6 ;  /* 0x0000000667677c36 */ /* 0x000fe20008000000 */
[----:B------:R-:W-:Y:S01]  /*1750*/  USEL UR5, URZ, 0x1, UP0 ;  /* 0x000000013f057887 */ /* 0x000fe20008000000 */
[----:B------:R-:W-:Y:S01]  /*1760*/  IMAD.WIDE R92, R3, 0x10, R92 ;  /* 0x00000010035c7825 */ /* 0x000fe200078e025c */
[----:B------:R-:W1:Y:S01]  /*1770*/  LDC R101, c[0x0][0x600] ;  /* 0x00018000ff657b82 */ /* 0x000e620000000800 */
[----:B------:R-:W-:-:S02]  /*1780*/  UIADD3 UR46, UR41, 0xa0, URZ ;  /* 0x000000a0292e7890 */ /* 0x000fc4000fffe03f */
[----:B------:R-:W-:Y:S01]  /*1790*/  IMAD.MOV.U32 R3, RZ, RZ, -0x1 ;  /* 0xffffffffff037424 */ /* 0x000fe200078e00ff */
[----:B------:R-:W-:Y:S01]  /*17a0*/  ULOP3.LUT UR4, UR4, 0x8, URZ, 0xc0, !UPT ;  /* 0x0000000804047892 */ /* 0x000fe2000f8ec03f */
[----:B------:R-:W-:Y:S01]  /*17b0*/  IMAD.U32 R105, RZ, RZ, UR5 ;  /* 0x00000005ff697e24 */ /* 0x000fe2000f8e00ff */
[----:B------:R-:W-:Y:S02]  /*17c0*/  ULEA UR43, UR43, UR46, 0x3 ;  /* 0x0000002e2b2b7291 */ /* 0x000fe4000f8e183f */
[-C--:B---3--:R-:W-:Y:S01]  /*17d0*/  SHF.L.U32 R3, R3, R98.reuse, RZ ;  /* 0x0000006203037219 */ /* 0x088fe200000006ff */
[----:B------:R-:W-:Y:S01]  /*17e0*/  ULOP3.LUT UR47, UR4, 0x8, URZ, 0x3c, !UPT ;  /* 0x00000008042f7892 */ /* 0x000fe2000f8e3c3f */
[C---:B----4-:R-:W-:Y:S01]  /*17f0*/  SHF.L.U64.HI R97, R96.reuse, 0x3, R97 ;  /* 0x0000000360617819 */ /* 0x050fe20000010261 */
[----:B------:R-:W-:Y:S01]  /*1800*/  IMAD.SHL.U32 R96, R96, 0x8, RZ ;  /* 0x0000000860607824 */ /* 0x000fe200078e00ff */
[----:B------:R-:W-:Y:S01]  /*1810*/  SHF.L.U32 R98, R5, R98, RZ ;  /* 0x0000006205627219 */ /* 0x000fe200000006ff */
[----:B------:R-:W-:Y:S01]  /*1820*/  ULOP3.LUT UR44, UR4, 0x18, URZ, 0x3c, !UPT ;  /* 0x00000018042c7892 */ /* 0x000fe2000f8e3c3f */
[----:B------:R-:W-:Y:S01]  /*1830*/  LOP3.LUT R102, RZ, R3, RZ, 0x33, !PT ;  /* 0x00000003ff667212 */ /* 0x000fe200078e33ff */
[----:B0-----:R-:W-:-:S02]  /*1840*/  IMAD R99, R4, -0x2, R99 ;  /* 0xfffffffe04637824 */ /* 0x001fc400078e0263 */
[----:B-1----:R-:W-:Y:S01]  /*1850*/  VIADD R101, R101, 0xffffffff ;  /* 0xffffffff65657836 */ /* 0x002fe20000000000 */
[----:B--2---:R-:W-:-:S07]  /*1860*/  SHF.L.U64.HI R100, R10, 0x1, R0 ;  /* 0x000000010a647819 */ /* 0x004fce0000010200 */
.L_x_167:
[----:B------:R-:W-:-:S04]  /*1870*/  SHF.L.U32 R0, R105, 0x1f, RZ ;  /* 0x0000001f69007819 */ /* 0x000fc800000006ff */
[----:B------:R-:W0:Y:S02]  /*1880*/  SYNCS.PHASECHK.TRANS64.TRYWAIT P0, [UR43+-0x8], R0 ;  /* 0xfffff800ff0075a7 */ /* 0x000e24000800016b */
[----:B01-34-:R-:W-:Y:S05]  /*1890*/  @!P0 BRA `(.L_x_20) ;  /* 0x0000006400448947 */ /* 0x01bfea0003800000 */
.L_x_194:
[----:B------:R-:W-:Y:S02]  /*18a0*/  ULDC UR4, c[0x0][0x28c] ;  /* 0x0000a30000047ab9 */ /* 0x000fe40000000800 */
[----:B------:R-:W-:-:S13]  /*18b0*/  ISETP.LT.AND P0, PT, RZ, UR4, PT ;  /* 0x00000004ff007c0c */ /* 0x000fda000bf01270 */
[----:B------:R-:W-:Y:S05]  /*18c0*/  @P0 BRA `(.L_x_21) ;  /* 0x0000000000400947 */ /* 0x000fea0003800000 */
[----:B0-----:R-:W-:Y:S01]  /*18d0*/  MOV R0, 0x0 ;  /* 0x0000000000007802 */ /* 0x001fe20000000f00 */
[----:B------:R-:W-:Y:S01]  /*18e0*/  ULDC.64 UR4, c[0x4][0x68] ;  /* 0x01001a0000047ab9 */ /* 0x000fe20000000a00 */
[----:B------:R-:W-:Y:S01]  /*18f0*/  ULDC.64 UR6, c[0x4][0x8] ;  /* 0x0100020000067ab9 */ /* 0x000fe20000000a00 */
[----:B------:R-:W-:Y:S01]  /*1900*/  IMAD.U32 R4, RZ, RZ, UR4 ;  /* 0x00000004ff047e24 */ /* 0x000fe2000f8e00ff */
[----:B------:R0:W1:Y:S01]  /*1910*/  LDC.64 R14, c[0x4][R0] ;  /* 0x01000000000e7b82 */ /* 0x0000620000000a00 */
[----:B------:R-:W-:Y:S01]  /*1920*/  IMAD.U32 R5, RZ, RZ, UR5 ;  /* 0x00000005ff057e24 */ /* 0x000fe2000f8e00ff */
[----:B------:R-:W-:Y:S01]  /*1930*/  ULDC.64 UR4, c[0x4][0x70] ;  /* 0x01001c0000047ab9 */ /* 0x000fe20000000a00 */
[----:B------:R-:W-:Y:S02]  /*1940*/  IMAD.U32 R10, RZ, RZ, UR6 ;  /* 0x00000006ff0a7e24 */ /* 0x000fe4000f8e00ff */
[----:B------:R-:W-:Y:S02]  /*1950*/  IMAD.U32 R6, RZ, RZ, UR4 ;  /* 0x00000004ff067e24 */ /* 0x000fe4000f8e00ff */
[----:B------:R-:W-:-:S02]  /*1960*/  IMAD.U32 R7, RZ, RZ, UR5 ;  /* 0x00000005ff077e24 */ /* 0x000fc4000f8e00ff */
[----:B------:R-:W-:Y:S02]  /*1970*/  IMAD.U32 R11, RZ, RZ, UR7 ;  /* 0x00000007ff0b7e24 */ /* 0x000fe4000f8e00ff */
[----:B------:R-:W-:Y:S02]  /*1980*/  IMAD.MOV.U32 R8, RZ, RZ, 0x1e1 ;  /* 0x000001e1ff087424 */ /* 0x000fe400078e00ff */
[----:B------:R-:W-:Y:S02]  /*1990*/  IMAD.MOV.U32 R12, RZ, RZ, 0x1 ;  /* 0x00000001ff0c7424 */ /* 0x000fe400078e00ff */
[----:B0-----:R-:W-:-:S07]  /*19a0*/  IMAD.MOV.U32 R13, RZ, RZ, RZ ;  /* 0x000000ffff0d7224 */ /* 0x001fce00078e00ff */
[----:B------:R-:W-:-:S07]  /*19b0*/  LEPC R20, `(.L_x_21) ;  /* 0x000000001014794e */ /* 0x000fce0000000000 */
[----:B-1---5:R-:W-:Y:S05]  /*19c0*/  CALL.ABS.NOINC R14 ;  /* 0x000000000e007343 */ /* 0x022fea0003c00000 */
.L_x_21:
[----:B------:R-:W-:-:S13]  /*19d0*/  ISETP.NE.AND P0, PT, R104, 0x3, PT ;  /* 0x000000036800780c */ /* 0x000fda0003f05270 */
[----:B------:R-:W-:Y:S05]  /*19e0*/  @!P0 BRA `(.L_x_22) ;  /* 0x0000000000048947 */ /* 0x000fea0003800000 */
[----:B------:R-:W-:Y:S01]  /*19f0*/  BPT.TRAP 0x1 ;  /* 0x000000040000795c */ /* 0x000fe20000300000 */
.L_x_22:
[----:B0-----:R-:W-:Y:S02]  /*1a00*/  IMAD.U32 R3, RZ, RZ, UR38 ;  /* 0x00000026ff037e24 */ /* 0x001fe4000f8e00ff */
[----:B------:R-:W-:-:S03]  /*1a10*/  IMAD.U32 R0, RZ, RZ, UR39 ;  /* 0x00000027ff007e24 */ /* 0x000fc6000f8e00ff */
[----:B------:R-:W-:Y:S02]  /*1a20*/  LEA R3, R3, UR41, 0x3 ;  /* 0x0000002903037c11 */ /* 0x000fe4000f8e18ff */
[----:B------:R-:W-:-:S04]  /*1a30*/  SHF.L.U32 R0, R0, 0x1f, RZ ;  /* 0x0000001f00007819 */ /* 0x000fc800000006ff */
[----:B------:R0:W1:Y:S01]  /*1a40*/  SYNCS.PHASECHK.TRANS64.TRYWAIT P1, [R3+URZ], R0 ;  /* 0x00000000030075a7 */ /* 0x000062000802017f */
[----:B------:R-:W-:Y:S05]  /*1a50*/  @!P0 BRA `(.L_x_23) ;  /* 0x0000000000048947 */ /* 0x000fea0003800000 */
[----:B------:R-:W-:Y:S01]  /*1a60*/  BPT.TRAP 0x1 ;  /* 0x000000040000795c */ /* 0x000fe20000300000 */
.L_x_23:
[----:B------:R-:W-:-:S05]  /*1a70*/  IMAD.U32 R4, RZ, RZ, UR42 ;  /* 0x0000002aff047e24 */ /* 0x000fca000f8e00ff */
[----:B------:R-:W-:Y:S01]  /*1a80*/  ISETP.GE.AND P2, PT, R4, 0x1, PT ;  /* 0x000000010400780c */ /* 0x000fe20003f46270 */
[----:B-1----:R-:W-:-:S12]  /*1a90*/  @P1 BRA `(.L_x_24) ;  /* 0x0000000000081947 */ /* 0x002fd80003800000 */
[----:B------:R-:W1:Y:S02]  /*1aa0*/  SYNCS.PHASECHK.TRANS64.TRYWAIT P1, [R3+URZ], R0 ;  /* 0x00000000030075a7 */ /* 0x000e64000802017f */
[----:B-1----:R-:W-:Y:S05]  /*1ab0*/  @!P1 BRA `(.L_x_25) ;  /* 0x0000006000d49947 */ /* 0x002fea0003800000 */
.L_x_24:
[----:B------:R-:W-:Y:S05]  /*1ac0*/  WARPSYNC.ALL ;  /* 0x0000000000007948 */ /* 0x000fea0003800000 */
[----:B------:R-:W-:Y:S01]  /*1ad0*/  UIADD3 UR4, UR41, 0x180, URZ ;  /* 0x0000018029047890 */ /* 0x000fe2000fffe03f */
[----:B------:R-:W-:Y:S01]  /*1ae0*/  WARPGROUP.ARRIVE ;  /* 0x00000000000079c5 */ /* 0x000fe20000000000 */
[----:B------:R-:W-:Y:S02]  /*1af0*/  UIADD3 UR5, UR41, 0x12180, URZ ;  /* 0x0001218029057890 */ /* 0x000fe4000fffe03f */
[----:B------:R-:W-:Y:S02]  /*1b00*/  USHF.R.U32.HI UR4, URZ, 0x4, UR4 ;  /* 0x000000043f047899 */ /* 0x000fe40008011604 */
[----:B------:R-:W-:-:S02]  /*1b10*/  USHF.R.U32.HI UR5, URZ, 0x4, UR5 ;  /* 0x000000043f057899 */ /* 0x000fc40008011605 */
[----:B------:R-:W-:Y:S02]  /*1b20*/  ULOP3.LUT UR4, UR4, 0x3fff, URZ, 0xc0, !UPT ;  /* 0x00003fff04047892 */ /* 0x000fe4000f8ec03f */
[----:B------:R-:W-:Y:S02]  /*1b30*/  ULOP3.LUT UR5, UR5, 0x3fff, URZ, 0xc0, !UPT ;  /* 0x00003fff05057892 */ /* 0x000fe4000f8ec03f */
[----:B------:R-:W-:Y:S02]  /*1b40*/  ULOP3.LUT UR8, UR4, 0x10000, URZ, 0xfc, !UPT ;  /* 0x0001000004087892 */ /* 0x000fe4000f8efc3f */
[----:B------:R-:W-:Y:S02]  /*1b50*/  ULOP3.LUT UR9, UR5, 0x10000, URZ, 0xfc, !UPT ;  /* 0x0001000005097892 */ /* 0x000fe4000f8efc3f */
[----:B------:R-:W-:Y:S02]  /*1b60*/  ULEA UR10, UR38, UR8, 0x9 ;  /* 0x00000008260a7291 */ /* 0x000fe4000f8e483f */
[----:B------:R-:W-:Y:S01]  /*1b70*/  ULEA UR11, UR38, UR9, 0xa ;  /* 0x00000009260b7291 */ /* 0x000fe2000f8e503f */
[----:B------:R-:W-:Y:S01]  /*1b80*/  UMOV UR5, 0x40000040 ;  /* 0x4000004000057882 */ /* 0x000fe20000000000 */
[----:B------:R-:W-:-:S03]  /*1b90*/  UMOV UR7, 0x40000040 ;  /* 0x4000004000077882 */ /* 0x000fc60000000000 */
[----:B------:R-:W-:Y:S02]  /*1ba0*/  UMOV UR4, UR10 ;  /* 0x0000000a00047c82 */ /* 0x000fe40008000000 */
[----:B------:R-:W-:Y:S02]  /*1bb0*/  UMOV UR6, UR11 ;  /* 0x0000000b00067c82 */ /* 0x000fe40008000000 */
[----:B------:R-:W-:Y:S01]  /*1bc0*/  HGMMA.64x128x16.F32 R24, gdesc[UR4], RZ, !UPT, gsb0 ;  /* 0x01e00000041879f0 */ /* 0x000fe2000c0008ff */
[----:B------:R-:W-:Y:S02]  /*1bd0*/  UIADD3 UR4, UR10, 0x2, URZ ;  /* 0x000000020a047890 */ /* 0x000fe4000fffe03f */
[----:B------:R-:W-:Y:S01]  /*1be0*/  UIADD3 UR6, UR11, 0x2, URZ ;  /* 0x000000020b067890 */ /* 0x000fe2000fffe03f */
[----:B------:R-:W-:Y:S01]  /*1bf0*/  UMOV UR5, 0x40000040 ;  /* 0x4000004000057882 */ /* 0x000fe20000000000 */
[----:B------:R-:W-:Y:S01]  /*1c00*/  UMOV UR7, 0x40000040 ;  /* 0x4000004000077882 */ /* 0x000fe20000000000 */
[----:B------:R-:W-:-:S02]  /*1c10*/  WARPGROUP.DEPBAR.LE gsb0, 0x0 ;  /* 0x00008000000079c5 */ /* 0x000fc40000010000 */
[----:B------:R-:W-:-:S06]  /*1c20*/  WARPGROUP.ARRIVE ;  /* 0x00000000000079c5 */ /* 0x000fcc0000000000 */
[----:B------:R-:W-:Y:S01]  /*1c30*/  HGMMA.64x128x16.F32 R24, gdesc[UR4], R24, gsb0 ;  /* 0x01e00000041879f0 */ /* 0x000fe20008000818 */
[----:B------:R-:W-:Y:S02]  /*1c40*/  UIADD3 UR4, UR10, 0x4, URZ ;  /* 0x000000040a047890 */ /* 0x000fe4000fffe03f */
[----:B------:R-:W-:Y:S01]  /*1c50*/  UIADD3 UR6, UR11, 0x4, URZ ;  /* 0x000000040b067890 */ /* 0x000fe2000fffe03f */
[----:B------:R-:W-:Y:S01]  /*1c60*/  UMOV UR5, 0x40000040 ;  /* 0x4000004000057882 */ /* 0x000fe20000000000 */
[----:B------:R-:W-:Y:S01]  /*1c70*/  UMOV UR7, 0x40000040 ;  /* 0x4000004000077882 */ /* 0x000fe20000000000 */
[----:B------:R-:W-:Y:S02]  /*1c80*/  WARPGROUP.DEPBAR.LE gsb0, 0x0 ;  /* 0x00008000000079c5 */ /* 0x000fe40000010000 */
        /* <DEDUP_REMOVED lines=8> */
[----:B------:R-:W-:Y:S03]  /*1d10*/  HGMMA.64x128x16.F32 R24, gdesc[UR4], R24, gsb0 ;  /* 0x01e00000041879f0 */ /* 0x000fe60008000818 */
[----:B------:R-:W-:Y:S02]  /*1d20*/  WARPGROUP.DEPBAR.LE gsb0, 0x0 ;  /* 0x00008000000079c5 */ /* 0x000fe40000010000 */
[----:B------:R-:W-:Y:S05]  /*1d30*/  @!P2 BRA `(.L_x_26) ;  /* 0x000000040014a947 */ /* 0x000fea0003800000 */
[----:B------:R-:W-:Y:S01]  /*1d40*/  UIADD3 UR4, UR38, 0x1, URZ ;  /* 0x0000000126047890 */ /* 0x000fe2000fffe03f */
[----:B01----:R-:W-:Y:S02]  /*1d50*/  IMAD.U32 R0, RZ, RZ, UR42 ;  /* 0x0000002aff007e24 */ /* 0x003fe4000f8e00ff */
[----:B------:R-:W-:Y:S01]  /*1d60*/  IMAD.U32 R3, RZ, RZ, UR38 ;  /* 0x00000026ff037e24 */ /* 0x000fe2000f8e00ff */
[----:B------:R-:W-:-:S04]  /*1d70*/  UISETP.NE.AND UP0, UPT, UR4, 0x9, UPT ;  /* 0x000000090400788c */ /* 0x000fc8000bf05270 */
[----:B------:R-:W-:Y:S02]  /*1d80*/  USEL UR5, URZ, 0x1, UP0 ;  /* 0x000000013f057887 */ /* 0x000fe40008000000 */
[----:B------:R-:W-:Y:S02]  /*1d90*/  USEL UR10, UR4, URZ, UP0 ;  /* 0x0000003f040a7287 */ /* 0x000fe40008000000 */
[----:B------:R-:W-:-:S06]  /*1da0*/  ULOP3.LUT UR5, UR39, UR5, URZ, 0x3c, !UPT ;  /* 0x0000000527057292 */ /* 0x000fcc000f8e3c3f */
[----:B------:R-:W-:-:S07]  /*1db0*/  IMAD.U32 R6, RZ, RZ, UR5 ;  /* 0x00000005ff067e24 */ /* 0x000fce000f8e00ff */
.L_x_33:
[----:B------:R-:W-:Y:S05]  /*1dc0*/  @!P0 BRA `(.L_x_27) ;  /* 0x0000000000048947 */ /* 0x000fea0003800000 */
[----:B------:R-:W-:Y:S01]  /*1dd0*/  BPT.TRAP 0x1 ;  /* 0x000000040000795c */ /* 0x000fe20000300000 */
.L_x_27:
[----:B------:R-:W-:Y:S01]  /*1de0*/  ULEA UR4, UR10, UR41, 0x3 ;  /* 0x000000290a047291 */ /* 0x000fe2000f8e183f */
[----:B------:R-:W-:-:S08]  /*1df0*/  SHF.L.U32 R4, R6, 0x1f, RZ ;  /* 0x0000001f06047819 */ /* 0x000fd000000006ff */
[----:B------:R0:W1:Y:S01]  /*1e00*/  SYNCS.PHASECHK.TRANS64.TRYWAIT P1, [UR4], R4 ;  /* 0x00000004ff0075a7 */ /* 0x0000620008020144 */
[----:B------:R-:W-:Y:S05]  /*1e10*/  @!P0 BRA `(.L_x_28) ;  /* 0x0000000000048947 */ /* 0x000fea0003800000 */
[----:B------:R-:W-:Y:S01]  /*1e20*/  BPT.TRAP 0x1 ;  /* 0x000000040000795c */ /* 0x000fe20000300000 */
.L_x_28:
[----:B-1----:R-:W-:Y:S05]  /*1e30*/  @P1 BRA `(.L_x_29) ;  /* 0x0000000000081947 */ /* 0x002fea0003800000 */
[----:B------:R-:W1:Y:S02]  /*1e40*/  SYNCS.PHASECHK.TRANS64.TRYWAIT P1, [UR4], R4 ;  /* 0x00000004ff0075a7 */ /* 0x000e640008020144 */
[----:B-1----:R-:W-:Y:S05]  /*1e50*/  @!P1 BRA `(.L_x_30) ;  /* 0x0000006000009947 */ /* 0x002fea0003800000 */
.L_x_29:
[----:B------:R-:W-:Y:S01]  /*1e60*/  ULEA UR11, UR10, UR8, 0x9 ;  /* 0x000000080a0b7291 */ /* 0x000fe2000f8e483f */
[----:B------:R-:W-:Y:S01]  /*1e70*/  WARPGROUP.ARRIVE ;  /* 0x00000000000079c5 */ /* 0x000fe20000000000 */
[----:B------:R-:W-:Y:S01]  /*1e80*/  ULEA UR12, UR10, UR9, 0xa ;  /* 0x000000090a0c7291 */ /* 0x000fe2000f8e503f */
[----:B------:R-:W-:Y:S01]  /*1e90*/  UMOV UR5, 0x40000040 ;  /* 0x4000004000057882 */ /* 0x000fe20000000000 */
[----:B------:R-:W-:-:S03]  /*1ea0*/  UMOV UR7, 0x40000040 ;  /* 0x4000004000077882 */ /* 0x000fc60000000000 */
[----:B------:R-:W-:Y:S02]  /*1eb0*/  UMOV UR4, UR11 ;  /* 0x0000000b00047c82 */ /* 0x000fe40008000000 */
[----:B------:R-:W-:Y:S02]  /*1ec0*/  UMOV UR6, UR12 ;  /* 0x0000000c00067c82 */ /* 0x000fe40008000000 */
[----:B------:R-:W-:Y:S01]  /*1ed0*/  HGMMA.64x128x16.F32 R24, gdesc[UR4], R24, gsb0 ;  /* 0x01e00000041879f0 */ /* 0x000fe20008000818 */
        /* <DEDUP_REMOVED lines=23> */
[----:B------:R-:W-:Y:S01]  /*2050*/  BPT.TRAP 0x1 ;  /* 0x000000040000795c */ /* 0x000fe20000300000 */
.L_x_31:
[----:B------:R-:W-:-:S13]  /*2060*/  ISETP.NE.AND P1, PT, R89, RZ, PT ;  /* 0x000000ff5900720c */ /* 0x000fda0003f25270 */
[----:B01----:R-:W-:-:S05]  /*2070*/  @P1 LEA R4, R3, UR41, 0x3 ;  /* 0x0000002903041c11 */ /* 0x003fca000f8e18ff */
[----:B------:R-:W-:-:S05]  /*2080*/  @P1 VIADD R5, R4, 0x48 ;  /* 0x0000004804051836 */ /* 0x000fca0000000000 */
[----:B------:R-:W-:-:S04]  /*2090*/  @P1 PRMT R5, R88, 0x654, R5 ;  /* 0x0000065458051816 */ /* 0x000fc80000000005 */
[----:B------:R0:W-:Y:S01]  /*20a0*/  @P1 SYNCS.ARRIVE.TRANS64.RED.A1T0 RZ, [R5+URZ], RZ ;  /* 0x000000ff05ff19a7 */ /* 0x0001e2000810043f */
[----:B------:R-:W-:-:S13]  /*20b0*/  ISETP.GT.U32.AND P1, PT, R23, 0x1, PT ;  /* 0x000000011700780c */ /* 0x000fda0003f24070 */
[----:B0-----:R-:W-:Y:S05]  /*20c0*/  @P1 BRA `(.L_x_32) ;  /* 0x0000000000041947 */ /* 0x001fea0003800000 */
[----:B------:R-:W-:Y:S01]  /*20d0*/  BPT.TRAP 0x1 ;  /* 0x000000040000795c */ /* 0x000fe20000300000 */
.L_x_32:
[----:B------:R-:W-:Y:S01]  /*20e0*/  UIADD3 UR10, UR10, 0x1, URZ ;  /* 0x000000010a0a7890 */ /* 0x000fe2000fffe03f */
[C---:B------:R-:W-:Y:S01]  /*20f0*/  ISETP.GT.AND P2, PT, R0.reuse, 0x1, PT ;  /* 0x000000010000780c */ /* 0x040fe20003f44270 */
[----:B------:R-:W-:Y:S02]  /*2100*/  VIADD R3, R3, 0x1 ;  /* 0x0000000103037836 */ /* 0x000fe40000000000 */
[----:B------:R-:W-:Y:S01]  /*2110*/  UISETP.NE.AND UP0, UPT, UR10, 0x9, UPT ;  /* 0x000000090a00788c */ /* 0x000fe2000bf05270 */
[----:B------:R-:W-:Y:S02]  /*2120*/  VIADD R0, R0, 0xffffffff ;  /* 0xffffffff00007836 */ /* 0x000fe40000000000 */
[C---:B------:R-:W-:Y:S01]  /*2130*/  ISETP.NE.AND P1, PT, R3.reuse, 0x9, PT ;  /* 0x000000090300780c */ /* 0x040fe20003f25270 */
[----:B------:R-:W-:Y:S02]  /*2140*/  USEL UR4, URZ, 0x1, UP0 ;  /* 0x000000013f047887 */ /* 0x000fe40008000000 */
[----:B------:R-:W-:Y:S01]  /*2150*/  USEL UR10, UR10, URZ, UP0 ;  /* 0x0000003f0a0a7287 */ /* 0x000fe20008000000 */
[----:B------:R-:W-:-:S03]  /*2160*/  SEL R3, R3, RZ, P1 ;  /* 0x000000ff03037207 */ /* 0x000fc60000800000 */
[----:B------:R-:W-:Y:S01]  /*2170*/  LOP3.LUT R6, R6, UR4, RZ, 0x3c, !PT ;  /* 0x0000000406067c12 */ /* 0x000fe2000f8e3cff */
[----:B------:R-:W-:Y:S07]  /*2180*/  @P2 BRA `(.L_x_33) ;  /* 0xfffffffc000c2947 */ /* 0x000fee000383ffff */
.L_x_26:
[----:B01----:R-:W0:Y:S01]  /*2190*/  LDC R0, c[0x0][0x28c] ;  /* 0x0000a300ff007b82 */ /* 0x003e220000000800 */
[----:B------:R-:W-:-:S04]  /*21a0*/  IMAD.U32 R3, RZ, RZ, UR47 ;  /* 0x0000002fff037e24 */ /* 0x000fc8000f8e00ff */
[----:B------:R1:W-:Y:S01]  /*21b0*/  SYNCS.ARRIVE.TRANS64.A1T0 RZ, [R3+UR46], RZ ;  /* 0x000000ff03ff79a7 */ /* 0x0003e2000810002e */
[----:B0-----:R-:W-:-:S13]  /*21c0*/  ISETP.GE.AND P1, PT, R0, 0x1, PT ;  /* 0x000000010000780c */ /* 0x001fda0003f26270 */
[----:B-1----:R-:W-:Y:S05]  /*21d0*/  @!P1 BRA `(.L_x_34) ;  /* 0x0000000000449947 */ /* 0x002fea0003800000 */
[----:B------:R-:W-:Y:S05]  /*21e0*/  @!P0 BRA `(.L_x_35) ;  /* 0x0000000000048947 */ /* 0x000fea0003800000 */
[----:B------:R-:W-:Y:S01]  /*21f0*/  BPT.TRAP 0x1 ;  /* 0x000000040000795c */ /* 0x000fe20000300000 */
.L_x_35:
[----:B------:R-:W-:-:S13]  /*2200*/  ISETP.NE.AND P0, PT, R89, RZ, PT ;  /* 0x000000ff5900720c */ /* 0x000fda0003f05270 */
[----:B------:R-:W-:-:S05]  /*2210*/  VOTEU.ANY UP0, P0 ;  /* 0x00000000003f7886 */ /* 0x000fca0000000100 */
[----:B------:R-:W-:-:S06]  /*2220*/  @UP0 UIADD3 UR4, UR38, UR42, URZ ;  /* 0x0000002a26040290 */ /* 0x000fcc000fffe03f */
[----:B------:R-:W-:Y:S02]  /*2230*/  IMAD.U32 R4, RZ, RZ, UR4 ;  /* 0x00000004ff047e24 */ /* 0x000fe4000f8e00ff */
[----:B------:R-:W-:Y:S02]  /*2240*/  IMAD.U32 R3, RZ, RZ, UR4 ;  /* 0x00000004ff037e24 */ /* 0x000fe4000f8e00ff */
[----:B------:R-:W-:-:S05]  /*2250*/  @P0 IMAD.WIDE.U32 R4, R4, 0x38e38e39, RZ ;  /* 0x38e38e3904040825 */ /* 0x000fca00078e00ff */
[----:B------:R-:W-:-:S05]  /*2260*/  @P0 SHF.R.U32.HI R0, RZ, 0x1, R5 ;  /* 0x00000001ff000819 */ /* 0x000fca0000011605 */
[----:B------:R-:W-:-:S05]  /*2270*/  @P0 IMAD R0, R0, -0x9, R3 ;  /* 0xfffffff700000824 */ /* 0x000fca00078e0203 */
[----:B------:R-:W-:-:S05]  /*2280*/  @P0 LEA R0, R0, UR41, 0x3 ;  /* 0x0000002900000c11 */ /* 0x000fca000f8e18ff */
[----:B------:R-:W-:-:S05]  /*2290*/  @P0 VIADD R3, R0, 0x48 ;  /* 0x0000004800030836 */ /* 0x000fca0000000000 */
[----:B------:R-:W-:-:S04]  /*22a0*/  @P0 PRMT R3, R88, 0x654, R3 ;  /* 0x0000065458030816 */ /* 0x000fc80000000003 */
[----:B------:R0:W-:Y:S01]  /*22b0*/  @P0 SYNCS.ARRIVE.TRANS64.RED.A1T0 RZ, [R3+URZ], RZ ;  /* 0x000000ff03ff09a7 */ /* 0x0001e2000810043f */
[----:B------:R-:W-:-:S13]  /*22c0*/  ISETP.GT.U32.AND P0, PT, R23, 0x1, PT ;  /* 0x000000011700780c */ /* 0x000fda0003f04070 */
[----:B0-----:R-:W-:Y:S05]  /*22d0*/  @P0 BRA `(.L_x_34) ;  /* 0x0000000000040947 */ /* 0x001fea0003800000 */
[----:B------:R-:W-:Y:S01]  /*22e0*/  BPT.TRAP 0x1 ;  /* 0x000000040000795c */ /* 0x000fe20000300000 */
.L_x_34:
[----:B------:R-:W-:Y:S01]  /*22f0*/  SHF.L.U32 R0, R105, 0x1f, RZ ;  /* 0x0000001f69007819 */ /* 0x000fe200000006ff */
[----:B------:R-:W-:Y:S01]  /*2300*/  UIADD3 UR38, UR38, UR45, URZ ;  /* 0x0000002d26267290 */ /* 0x000fe2000fffe03f */
[----:B------:R-:W-:Y:S01]  /*2310*/  SHF.R.S32.HI R9, RZ, 0x1f, R19 ;  /* 0x0000001fff097819 */ /* 0x000fe20000011413 */
[----:B------:R-:W-:Y:S01]  /*2320*/  UISETP.GE.U32.AND UP1, UPT, UR45, 0x9, UPT ;  /* 0x000000092d00788c */ /* 0x000fe2000bf26070 */
[----:B------:R-:W0:Y:S01]  /*2330*/  SYNCS.PHASECHK.TRANS64.TRYWAIT P0, [UR43+0x8], R0 ;  /* 0x00000800ff0075a7 */ /* 0x000e22000800016b */
[----:B------:R-:W-:-:S04]  /*2340*/  UISETP.GT.U32.AND UP0, UPT, UR38, 0x8, UPT ;  /* 0x000000082600788c */ /* 0x000fc8000bf04070 */
[----:B------:R-:W-:-:S04]  /*2350*/  UISETP.LT.U32.AND UP0, UPT, UR45, 0x9, UP0 ;  /* 0x000000092d00788c */ /* 0x000fc80008701070 */
[----:B------:R-:W-:Y:S02]  /*2360*/  USEL UR6, URZ, 0x1, !UP0 ;  /* 0x000000013f067887 */ /* 0x000fe4000c000000 */
[----:B------:R-:W-:Y:S02]  /*2370*/  @UP1 UIMAD.WIDE.U32 UR4, UR38, 0x38e38e39, URZ ;  /* 0x38e38e39260418a5 */ /* 0x000fe4000f8e003f */
[----:B------:R-:W-:Y:S02]  /*2380*/  ULOP3.LUT UR39, UR39, UR6, URZ, 0x3c, !UPT ;  /* 0x0000000627277292 */ /* 0x000fe4000f8e3c3f */
[----:B------:R-:W-:-:S04]  /*2390*/  @UP1 USHF.R.U32.HI UR4, URZ, 0x1, UR5 ;  /* 0x000000013f041899 */ /* 0x000fc80008011605 */
[----:B------:R-:W-:Y:S01]  /*23a0*/  @UP1 ULOP3.LUT UR39, UR39, 0x1, UR4, 0x78, !UPT ;  /* 0x0000000127271892 */ /* 0x000fe2000f8e7804 */
[----:B0-----:R-:W-:Y:S11]  /*23b0*/  @!P0 BRA `(.L_x_36) ;  /* 0x0000005800c08947 */ /* 0x001ff60003800000 */
.L_x_195:
[----:B------:R-:W-:Y:S01]  /*23c0*/  ULDC.64 UR4, c[0x0][0x5d0] ;  /* 0x0001740000047ab9 */ /* 0x000fe20000000a00 */
[----:B------:R-:W-:Y:S01]  /*23d0*/  ULDC UR6, c[0x0][0x284] ;  /* 0x0000a10000067ab9 */ /* 0x000fe20000000800 */
[----:B0-----:R-:W-:Y:S02]  /*23e0*/  IMAD R0, R9, UR4, RZ ;  /* 0x0000000409007c24 */ /* 0x001fe4000f8e02ff */
[----:B------:R-:W-:Y:S02]  /*23f0*/  IMAD.SHL.U32 R12, R18, 0x80, RZ ;  /* 0x00000080120c7824 */ /* 0x000fe400078e00ff */
[C---:B------:R-:W-:Y:S02]  /*2400*/  IMAD R3, R19.reuse, UR5, R0 ;  /* 0x0000000513037c24 */ /* 0x040fe4000f8e0200 */
[----:B------:R-:W-:Y:S01]  /*2410*/  IMAD.SHL.U32 R0, R22, 0x40, RZ ;  /* 0x0000004016007824 */ /* 0x000fe200078e00ff */
[----:B------:R-:W-:Y:S01]  /*2420*/  SHF.R.S32.HI R13, RZ, 0x1f, R12 ;  /* 0x0000001fff0d7819 */ /* 0x000fe2000001140c */
[----:B------:R-:W-:Y:S01]  /*2430*/  IMAD.WIDE.U32 R4, R19, UR4, R94 ;  /* 0x0000000413047c25 */ /* 0x000fe2000f8e005e */
[----:B------:R-:W-:-:S02]  /*2440*/  ULDC.64 UR4, c[0x0][0x5c8] ;  /* 0x0001720000047ab9 */ /* 0x000fc40000000a00 */
[----:B------:R-:W-:Y:S01]  /*2450*/  ISETP.GE.AND P0, PT, R0, UR6, PT ;  /* 0x0000000600007c0c */ /* 0x000fe2000bf06270 */
[----:B------:R-:W-:Y:S01]  /*2460*/  ULDC UR6, c[0x0][0x288] ;  /* 0x0000a20000067ab9 */ /* 0x000fe20000000800 */
[----:B------:R-:W-:Y:S01]  /*2470*/  IADD3 R4, P1, R12, R4, RZ ;  /* 0x000000040c047210 */ /* 0x000fe20007f3e0ff */
[----:B------:R-:W-:Y:S01]  /*2480*/  IMAD.WIDE R20, R22, 0x40, R92 ;  /* 0x0000004016147825 */ /* 0x000fe200078e025c */
[----:B------:R-:W-:Y:S02]  /*2490*/  ISETP.GE.OR P0, PT, R12, UR6, P0 ;  /* 0x000000060c007c0c */ /* 0x000fe40008706670 */
[----:B------:R-:W-:Y:S01]  /*24a0*/  IADD3.X R5, R13, R5, R3, P1, !PT ;  /* 0x000000050d057210 */ /* 0x000fe20000ffe403 */
[----:B------:R-:W-:-:S04]  /*24b0*/  IMAD R7, R21, UR4, RZ ;  /* 0x0000000415077c24 */ /* 0x000fc8000f8e02ff */
[C---:B------:R-:W-:Y:S02]  /*24c0*/  IMAD R7, R20.reuse, UR5, R7 ;  /* 0x0000000514077c24 */ /* 0x040fe4000f8e0207 */
[----:B------:R-:W-:-:S04]  /*24d0*/  IMAD.WIDE.U32 R106, R20, UR4, R4 ;  /* 0x00000004146a7c25 */ /* 0x000fc8000f8e0004 */
[----:B------:R-:W-:Y:S05]  /*24e0*/  @P0 BRA `(.L_x_37) ;  /* 0x0000003c00dc0947 */ /* 0x000fea0003800000 */
[----:B-----5:R-:W-:Y:S01]  /*24f0*/  FSETP.NEU.AND P0, PT, R91, RZ, PT ;  /* 0x000000ff5b00720b */ /* 0x020fe20003f0d000 */
[----:B------:R-:W-:Y:S01]  /*2500*/  IMAD.IADD R3, R99, 0x1, -R12 ;  /* 0x0000000163037824 */ /* 0x000fe200078e0a0c */
[----:B------:R-:W-:Y:S01]  /*2510*/  BSSY B0, `(.L_x_37) ;  /* 0x00003f4000007945 */ /* 0x000fe20003800000 */
[----:B------:R-:W-:Y:S02]  /*2520*/  IMAD.IADD R0, R103, 0x1, -R0 ;  /* 0x0000000167007824 */ /* 0x000fe400078e0a00 */
[----:B------:R-:W-:Y:S01]  /*2530*/  IMAD.IADD R115, R107, 0x1, R7 ;  /* 0x000000016b737824 */ /* 0x000fe200078e0207 */
[----:B------:R-:W-:-:S04]  /*2540*/  ISETP.GT.AND P2, PT, R3, RZ, PT ;  /* 0x000000ff0300720c */ /* 0x000fc80003f44270 */
[----:B------:R-:W-:-:S03]  /*2550*/  ISETP.GT.AND P1, PT, R0, RZ, P2 ;  /* 0x000000ff0000720c */ /* 0x000fc60001724270 */
[----:B------:R-:W-:Y:S10]  /*2560*/  @!P0 BRA `(.L_x_38) ;  /* 0x0000002c00208947 */ /* 0x000ff40003800000 */
[----:B------:R-:W0:Y:S01]  /*2570*/  LDC.64 R108, c[0x0][0x5b8] ;  /* 0x00016e00ff6c7b82 */ /* 0x000e220000000a00 */
[----:B------:R-:W-:-:S07]  /*2580*/  ULDC.64 UR4, c[0x0][0x5c0] ;  /* 0x0001700000047ab9 */ /* 0x000fce0000000a00 */
[----:B------:R-:W1:Y:S08]  /*2590*/  LDC.64 R110, c[0x0][0x5b0] ;  /* 0x00016c00ff6e7b82 */ /* 0x000e700000000a00 */
[----:B------:R-:W2:Y:S01]  /*25a0*/  LDC.64 R112, c[0x0][0x5a8] ;  /* 0x00016a00ff707b82 */ /* 0x000ea20000000a00 */
[-C--:B0-----:R-:W-:Y:S02]  /*25b0*/  IMAD R6, R9, R108.reuse, RZ ;  /* 0x0000006c09067224 */ /* 0x081fe400078e02ff */
[----:B------:R-:W-:-:S04]  /*25c0*/  IMAD.WIDE.U32 R4, R19, R108, R94 ;  /* 0x0000006c13047225 */ /* 0x000fc800078e005e */
[----:B------:R-:W-:Y:S01]  /*25d0*/  IMAD R107, R19, R109, R6 ;  /* 0x0000006d136b7224 */ /* 0x000fe200078e0206 */
[----:B------:R-:W-:Y:S01]  /*25e0*/  IADD3 R6, P0, R12, R4, RZ ;  /* 0x000000040c067210 */ /* 0x000fe20007f1e0ff */
[----:B-1----:R-:W-:-:S03]  /*25f0*/  IMAD R4, R21, R110, RZ ;  /* 0x0000006e15047224 */ /* 0x002fc600078e02ff */
[----:B------:R-:W-:Y:S01]  /*2600*/  IADD3.X R7, R13, R5, R107, P0, !PT ;  /* 0x000000050d077210 */ /* 0x000fe200007fe46b */
[C---:B------:R-:W-:Y:S02]  /*2610*/  IMAD R109, R20.reuse, R111, R4 ;  /* 0x0000006f146d7224 */ /* 0x040fe400078e0204 */
[----:B------:R-:W-:-:S04]  /*2620*/  IMAD.WIDE.U32 R4, R20, R110, R6 ;  /* 0x0000006e14047225 */ /* 0x000fc800078e0006 */
[----:B------:R-:W-:Y:S01]  /*2630*/  IMAD.IADD R5, R5, 0x1, R109 ;  /* 0x0000000105057824 */ /* 0x000fe200078e026d */
[----:B--2---:R-:W-:-:S04]  /*2640*/  LEA R10, P0, R4, R112, 0x1 ;  /* 0x00000070040a7211 */ /* 0x004fc800078008ff */
[----:B------:R-:W-:-:S05]  /*2650*/  LEA.HI.X R11, R4, R113, R5, 0x1, P0 ;  /* 0x00000071040b7211 */ /* 0x000fca00000f0c05 */
[----:B------:R-:W2:Y:S01]  /*2660*/  @P1 LDG.E.LTC128B.U16 R18, desc[UR36][R10.64] ;  /* 0x000000240a121981 */ /* 0x000ea2000c1e1520 */
[----:B------:R-:W-:Y:S01]  /*2670*/  IMAD.WIDE.U32 R4, R20, R110, R12 ;  /* 0x0000006e14047225 */ /* 0x000fe200078e000c */
[----:B------:R-:W-:Y:S02]  /*2680*/  BSSY B1, `(.L_x_39) ;  /* 0x0000015000017945 */ /* 0x000fe40003800000 */
[----:B------:R-:W-:-:S04]  /*2690*/  IADD3 R14, P0, R94, R4, RZ ;  /* 0x000000045e0e7210 */ /* 0x000fc80007f1e0ff */
[----:B------:R-:W-:Y:S02]  /*26a0*/  IADD3.X R15, R95, R109, R5, P0, !PT ;  /* 0x0000006d5f0f7210 */ /* 0x000fe400007fe405 */
[----:B------:R-:W-:Y:S01]  /*26b0*/  LEA R8, P0, R106, UR4, 0x1 ;  /* 0x000000046a087c11 */ /* 0x000fe2000f8008ff */
[----:B------:R-:W-:-:S03]  /*26c0*/  IMAD.WIDE.U32 R14, R19, R108, R14 ;  /* 0x0000006c130e7225 */ /* 0x000fc600078e000e */
[----:B------:R-:W-:Y:S02]  /*26d0*/  LEA.HI.X R9, R106, UR5, R115, 0x1, P0 ;  /* 0x000000056a097c11 */ /* 0x000fe400080f0c73 */
[----:B------:R-:W-:-:S04]  /*26e0*/  ISETP.GT.AND P0, PT, R3, 0x1, PT ;  /* 0x000000010300780c */ /* 0x000fc80003f04270 */
[----:B------:R-:W-:Y:S01]  /*26f0*/  ISETP.GT.AND P3, PT, R0, RZ, P0 ;  /* 0x000000ff0000720c */ /* 0x000fe20000764270 */
[----:B--2---:R-:W-:-:S05]  /*2700*/  HADD2.F32 R4, -RZ, R18.H0_H0 ;  /* 0x20000012ff047230 */ /* 0x004fca0000004100 */
[----:B------:R-:W-:Y:S01]  /*2710*/  FMUL R5, R4, R91 ;  /* 0x0000005b04057220 */ /* 0x000fe20000400000 */
[----:B------:R-:W-:-:S03]  /*2720*/  LEA R4, P4, R14, R112, 0x1 ;  /* 0x000000700e047211 */ /* 0x000fc600078808ff */
[----:B------:R-:W-:-:S05]  /*2730*/  FFMA R5, R24, R90, R5 ;  /* 0x0000005a18057223 */ /* 0x000fca0000000005 */
[----:B------:R-:W-:Y:S01]  /*2740*/  F2FP.F16.F32.PACK_AB R10, RZ, R5 ;  /* 0x00000005ff0a723e */ /* 0x000fe200000000ff */
[----:B------:R-:W-:-:S03]  /*2750*/  IMAD.IADD R5, R107, 0x1, R15 ;  /* 0x000000016b057824 */ /* 0x000fc600078e020f */
[----:B------:R-:W-:Y:S01]  /*2760*/  PRMT R11, R10, 0x7610, R11 ;  /* 0x000076100a0b7816 */ /* 0x000fe2000000000b */
[----:B------:R-:W-:Y:S01]  /*2770*/  IMAD.SHL.U32 R10, R110, 0x8, RZ ;  /* 0x000000086e0a7824 */ /* 0x000fe200078e00ff */
[----:B------:R-:W-:-:S03]  /*2780*/  LEA.HI.X R5, R14, R113, R5, 0x1, P4 ;  /* 0x000000710e057211 */ /* 0x000fc600020f0c05 */
[----:B------:R0:W-:Y:S02]  /*2790*/  @P1 STG.E.U16 desc[UR36][R8.64], R11 ;  /* 0x0000000b08001986 */ /* 0x0001e4000c101524 */
[----:B0-----:R-:W-:Y:S01]  /*27a0*/  SHF.L.U64.HI R11, R110, 0x3, R111 ;  /* 0x000000036e0b7819 */ /* 0x001fe2000001026f */
[----:B------:R-:W-:Y:S06]  /*27b0*/  @!P3 BRA `(.L_x_40) ;  /* 0x000000000004b947 */ /* 0x000fec0003800000 */
[----:B------:R0:W5:Y:S02]  /*27c0*/  LDG.E.LTC128B.U16 R18, desc[UR36][R4.64+0x2] ;  /* 0x0000022404127981 */ /* 0x000164000c1e1520 */
.L_x_40:
[----:B------:R-:W-:Y:S05]  /*27d0*/  BSYNC B1 ;  /* 0x0000000000017941 */ /* 0x000fea0003800000 */
.L_x_39:
[----:B------:R-:W-:Y:S01]  /*27e0*/  IMAD.WIDE.U32 R10, R20, R110, R10 ;  /* 0x0000006e140a7225 */ /* 0x000fe200078e000a */
[----:B------:R-:W-:-:S03]  /*27f0*/  ISETP.GT.AND P2, PT, R0, 0x8, P2 ;  /* 0x000000080000780c */ /* 0x000fc60001744270 */
[----:B-----5:R-:W-:Y:S01]  /*2800*/  HADD2.F32 R14, -RZ, R18.H0_H0 ;  /* 0x20000012ff0e7230 */ /* 0x020fe20000004100 */
[----:B------:R-:W-:Y:S01]  /*2810*/  IADD3 R6, P1, R6, R10, RZ ;  /* 0x0000000a06067210 */ /* 0x000fe20007f3e0ff */
[----:B------:R-:W-:-:S03]  /*2820*/  IMAD.IADD R109, R109, 0x1, R11 ;  /* 0x000000016d6d7824 */ /* 0x000fc600078e020b */
[----:B------:R-:W-:Y:S01]  /*2830*/  FMUL R14, R14, R91 ;  /* 0x0000005b0e0e7220 */ /* 0x000fe20000400000 */
[----:B------:R-:W-:-:S03]  /*2840*/  IMAD.X R7, R109, 0x1, R7, P1 ;  /* 0x000000016d077824 */ /* 0x000fc600008e0607 */
[----:B------:R-:W-:Y:S01]  /*2850*/  FFMA R25, R25, R90, R14 ;  /* 0x0000005a19197223 */ /* 0x000fe2000000000e */
[----:B------:R-:W-:-:S04]  /*2860*/  LEA R14, P1, R6, R112, 0x1 ;  /* 0x00000070060e7211 */ /* 0x000fc800078208ff */
[----:B------:R-:W-:Y:S01]  /*2870*/  LEA.HI.X R15, R6, R113, R7, 0x1, P1 ;  /* 0x00000071060f7211 */ /* 0x000fe200008f0c07 */
[----:B------:R-:W-:Y:S01]  /*2880*/  @P3 IMAD.MOV.U32 R6, RZ, RZ, R8 ;  /* 0x000000ffff063224 */ /* 0x000fe200078e0008 */
[----:B------:R-:W-:Y:S01]  /*2890*/  F2FP.F16.F32.PACK_AB R25, RZ, R25 ;  /* 0x00000019ff19723e */ /* 0x000fe200000000ff */
[----:B------:R-:W-:-:S05]  /*28a0*/  @P3 IMAD.MOV.U32 R7, RZ, RZ, R9 ;  /* 0x000000ffff073224 */ /* 0x000fca00078e0009 */
[----:B------:R1:W-:Y:S04]  /*28b0*/  @P3 STG.E.U16 desc[UR36][R6.64+0x2], R25 ;  /* 0x0000021906003986 */ /* 0x0003e8000c101524 */
[----:B------:R-:W2:Y:S01]  /*28c0*/  @P2 LDG.E.LTC128B.U16 R18, desc[UR36][R14.64] ;  /* 0x000000240e122981 */ /* 0x000ea2000c1e1520 */
[----:B------:R-:W-:Y:S01]  /*28d0*/  IADD3 R12, P1, P3, R94, R10, R12 ;  /* 0x0000000a5e0c7210 */ /* 0x000fe20007b3e00c */
[----:B------:R-:W-:Y:S01]  /*28e0*/  BSSY B1, `(.L_x_41) ;  /* 0x0000011000017945 */ /* 0x000fe20003800000 */
[----:B------:R-:W-:Y:S02]  /*28f0*/  ISETP.GT.AND P0, PT, R0, 0x8, P0 ;  /* 0x000000080000780c */ /* 0x000fe40000704270 */
[----:B------:R-:W-:-:S03]  /*2900*/  IADD3.X R13, R95, R109, R13, P1, P3 ;  /* 0x0000006d5f0d7210 */ /* 0x000fc60000fe640d */
[----:B------:R-:W-:Y:S01]  /*2910*/  IMAD.WIDE.U32 R12, R19, R108, R12 ;  /* 0x0000006c130c7225 */ /* 0x000fe200078e000c */
[----:B------:R-:W-:-:S03]  /*2920*/  SHF.L.U64.HI R19, R96, 0x1, R97 ;  /* 0x0000000160137819 */ /* 0x000fc60000010261 */
[----:B------:R-:W-:Y:S01]  /*2930*/  IMAD.IADD R13, R107, 0x1, R13 ;  /* 0x000000016b0d7824 */ /* 0x000fe200078e020d */
[----:B-1----:R-:W-:-:S04]  /*2940*/  LEA R6, P3, R12, R112, 0x1 ;  /* 0x000000700c067211 */ /* 0x002fc800078608ff */
[----:B------:R-:W-:Y:S01]  /*2950*/  LEA.HI.X R7, R12, R113, R13, 0x1, P3 ;  /* 0x000000710c077211 */ /* 0x000fe200018f0c0d */
[----:B--2---:R-:W-:-:S05]  /*2960*/  HADD2.F32 R10, -RZ, R18.H0_H0 ;  /* 0x20000012ff0a7230 */ /* 0x004fca0000004100 */
[----:B------:R-:W-:Y:S01]  /*2970*/  FMUL R11, R10, R91 ;  /* 0x0000005b0a0b7220 */ /* 0x000fe20000400000 */
[----:B------:R-:W-:-:S03]  /*2980*/  LEA R10, P1, R96, R8, 0x1 ;  /* 0x00000008600a7211 */ /* 0x000fc600078208ff */
[----:B------:R-:W-:-:S05]  /*2990*/  FFMA R11, R26, R90, R11 ;  /* 0x0000005a1a0b7223 */ /* 0x000fca000000000b */
[----:B------:R-:W-:Y:S01]  /*29a0*/  F2FP.F16.F32.PACK_AB R14, RZ, R11 ;  /* 0x0000000bff0e723e */ /* 0x000fe200000000ff */
[----:B------:R-:W-:-:S05]  /*29b0*/  IMAD.X R11, R19, 0x1, R9, P1 ;  /* 0x00000001130b7824 */ /* 0x000fca00008e0609 */
[----:B------:R1:W-:Y:S01]  /*29c0*/  @P2 STG.E.U16 desc[UR36][R10.64], R14 ;  /* 0x0000000e0a002986 */ /* 0x0003e2000c101524 */
[----:B------:R-:W-:Y:S05]  /*29d0*/  @!P0 BRA `(.L_x_42) ;  /* 0x0000000000048947 */ /* 0x000fea0003800000 */
[----:B------:R2:W5:Y:S02]  /*29e0*/  LDG.E.LTC128B.U16 R18, desc[UR36][R6.64+0x2] ;  /* 0x0000022406127981 */ /* 0x000564000c1e1520 */
.L_x_42:
[----:B------:R-:W-:Y:S05]  /*29f0*/  BSYNC B1 ;  /* 0x0000000000017941 */ /* 0x000fea0003800000 */
.L_x_41:
[----:B-----5:R-:W-:Y:S01]  /*2a00*/  HADD2.F32 R12, -RZ, R18.H0_H0 ;  /* 0x20000012ff0c7230 */ /* 0x020fe20000004100 */
[----:B------:R-:W-:Y:S01]  /*2a10*/  ISETP.GT.AND P1, PT, R3, 0x8, PT ;  /* 0x000000080300780c */ /* 0x000fe20003f24270 */
[----:B------:R-:W-:Y:S03]  /*2a20*/  BSSY B1, `(.L_x_43) ;  /* 0x0000008000017945 */ /* 0x000fe60003800000 */
[----:B------:R-:W-:Y:S01]  /*2a30*/  FMUL R12, R12, R91 ;  /* 0x0000005b0c0c7220 */ /* 0x000fe20000400000 */
[----:B------:R-:W-:-:S03]  /*2a40*/  ISETP.GT.AND P2, PT, R0, RZ, P1 ;  /* 0x000000ff0000720c */ /* 0x000fc60000f44270 */
[----:B------:R-:W-:-:S05]  /*2a50*/  FFMA R12, R27, R90, R12 ;  /* 0x0000005a1b0c7223 */ /* 0x000fca000000000c */
[----:B------:R-:W-:-:S05]  /*2a60*/  F2FP.F16.F32.PACK_AB R12, RZ, R12 ;  /* 0x0000000cff0c723e */ /* 0x000fca00000000ff */
[----:B------:R3:W-:Y:S01]  /*2a70*/  @P0 STG.E.U16 desc[UR36][R10.64+0x2], R12 ;  /* 0x0000020c0a000986 */ /* 0x0007e2000c101524 */
[----:B------:R-:W-:Y:S05]  /*2a80*/  @!P2 BRA `(.L_x_44) ;  /* 0x000000000004a947 */ /* 0x000fea0003800000 */
[----:B------:R4:W5:Y:S02]  /*2a90*/  LDG.E.LTC128B.U16 R18, desc[UR36][R4.64+0x10] ;  /* 0x0000102404127981 */ /* 0x000964000c1e1520 */
.L_x_44:
[----:B------:R-:W-:Y:S05]  /*2aa0*/  BSYNC B1 ;  /* 0x0000000000017941 */ /* 0x000fea0003800000 */
.L_x_43:
[----:B---3-5:R-:W-:Y:S01]  /*2ab0*/  HADD2.F32 R12, -RZ, R18.H0_H0 ;  /* 0x20000012ff0c7230 */ /* 0x028fe20000004100 */
        /* <DEDUP_REMOVED lines=9> */
.L_x_46:
[----:B------:R-:W-:Y:S05]  /*2b50*/  BSYNC B1 ;  /* 0x0000000000017941 */ /* 0x000fea0003800000 */
.L_x_45:
[----:B-----5:R-:W-:Y:S01]  /*2b60*/  HADD2.F32 R12, -RZ, R18.H0_H0 ;  /* 0x20000012ff0c7230 */ /* 0x020fe20000004100 */
[----:B------:R-:W-:Y:S01]  /*2b70*/  ISETP.GT.AND P1, PT, R0, 0x8, P1 ;  /* 0x000000080000780c */ /* 0x000fe20000f24270 */
[----:B------:R-:W-:Y:S03]  /*2b80*/  BSSY B1, `(.L_x_47) ;  /* 0x0000007000017945 */ /* 0x000fe60003800000 */
[----:B------:R-:W-:-:S04]  /*2b90*/  FMUL R12, R12, R91 ;  /* 0x0000005b0c0c7220 */ /* 0x000fc80000400000 */
[----:B------:R-:W-:-:S05]  /*2ba0*/  FFMA R12, R29, R90, R12 ;  /* 0x0000005a1d0c7223 */ /* 0x000fca000000000c */
[----:B------:R-:W-:-:S05]  /*2bb0*/  F2FP.F16.F32.PACK_AB R12, RZ, R12 ;  /* 0x0000000cff0c723e */ /* 0x000fca00000000ff */
[----:B------:R0:W-:Y:S01]  /*2bc0*/  @P3 STG.E.U16 desc[UR36][R8.64+0x12], R12 ;  /* 0x0000120c08003986 */ /* 0x0001e2000c101524 */
[----:B------:R-:W-:Y:S05]  /*2bd0*/  @!P1 BRA `(.L_x_48) ;  /* 0x0000000000049947 */ /* 0x000fea0003800000 */
[----:B------:R0:W5:Y:S02]  /*2be0*/  LDG.E.LTC128B.U16 R18, desc[UR36][R6.64+0x10] ;  /* 0x0000102406127981 */ /* 0x000164000c1e1520 */
.L_x_48:
[----:B------:R-:W-:Y:S05]  /*2bf0*/  BSYNC B1 ;  /* 0x0000000000017941 */ /* 0x000fea0003800000 */
.L_x_47:
[----:B0----5:R-:W-:Y:S01]  /*2c00*/  HADD2.F32 R12, -RZ, R18.H0_H0 ;  /* 0x20000012ff0c7230 */ /* 0x021fe20000004100 */
[----:B------:R-:W-:Y:S01]  /*2c10*/  ISETP.GT.AND P0, PT, R0, 0x8, P0 ;  /* 0x000000080000780c */ /* 0x000fe20000704270 */
[----:B------:R-:W-:Y:S03]  /*2c20*/  BSSY B1, `(.L_x_49) ;  /* 0x0000007000017945 */ /* 0x000fe60003800000 */
[----:B---3--:R-:W-:-:S04]  /*2c30*/  FMUL R13, R12, R91 ;  /* 0x0000005b0c0d7220 */ /* 0x008fc80000400000 */
[----:B------:R-:W-:-:S05]  /*2c40*/  FFMA R13, R30, R90, R13 ;  /* 0x0000005a1e0d7223 */ /* 0x000fca000000000d */
[----:B------:R-:W-:-:S05]  /*2c50*/  F2FP.F16.F32.PACK_AB R13, RZ, R13 ;  /* 0x0000000dff0d723e */ /* 0x000fca00000000ff */
[----:B------:R0:W-:Y:S01]  /*2c60*/  @P1 STG.E.U16 desc[UR36][R10.64+0x10], R13 ;  /* 0x0000100d0a001986 */ /* 0x0001e2000c101524 */
[----:B------:R-:W-:Y:S05]  /*2c70*/  @!P0 BRA `(.L_x_50) ;  /* 0x0000000000048947 */ /* 0x000fea0003800000 */
[----:B------:R3:W5:Y:S02]  /*2c80*/  LDG.E.LTC128B.U16 R18, desc[UR36][R6.64+0x12] ;  /* 0x0000122406127981 */ /* 0x000764000c1e1520 */
.L_x_50:
[----:B------:R-:W-:Y:S05]  /*2c90*/  BSYNC B1 ;  /* 0x0000000000017941 */ /* 0x000fea0003800000 */
.L_x_49:
        /* <DEDUP_REMOVED lines=10> */
.L_x_52:
[----:B------:R-:W-:Y:S05]  /*2d40*/  BSYNC B1 ;  /* 0x0000000000017941 */ /* 0x000fea0003800000 */
.L_x_51:
[----:B0----5:R-:W-:Y:S01]  /*2d50*/  HADD2.F32 R12, -RZ, R18.H0_H0 ;  /* 0x20000012ff0c7230 */ /* 0x021fe20000004100 */
        /* <DEDUP_REMOVED lines=9> */
.L_x_54:
[----:B------:R-:W-:Y:S05]  /*2df0*/  BSYNC B1 ;  /* 0x0000000000017941 */ /* 0x000fea0003800000 */
.L_x_53:
        /* <DEDUP_REMOVED lines=9> */
.L_x_56:
[----:B------:R-:W-:Y:S05]  /*2e90*/  BSYNC B1 ;  /* 0x0000000000017941 */ /* 0x000fea0003800000 */
.L_x_55:
[----:B0----5:R-:W-:Y:S01]  /*2ea0*/  HADD2.F32 R12, -RZ, R18.H0_H0 ;  /* 0x20000012ff0c7230 */ /* 0x021fe20000004100 */
        /* <DEDUP_REMOVED lines=8> */
.L_x_58:
[----:B------:R-:W-:Y:S05]  /*2f30*/  BSYNC B1 ;  /* 0x0000000000017941 */ /* 0x000fea0003800000 */
.L_x_57:
        /* <DEDUP_REMOVED lines=10> */
.L_x_60:
[----:B------:R-:W-:Y:S05]  /*2fe0*/  BSYNC B1 ;  /* 0x0000000000017941 */ /* 0x000fea0003800000 */
.L_x_59:
        /* <DEDUP_REMOVED lines=10> */
.L_x_62:
[----:B------:R-:W-:Y:S05]  /*3090*/  BSYNC B1 ;  /* 0x0000000000017941 */ /* 0x000fea0003800000 */
.L_x_61:
        /* <DEDUP_REMOVED lines=9> */
.L_x_64:
[----:B------:R-:W-:Y:S05]  /*3130*/  BSYNC B1 ;  /* 0x0000000000017941 */ /* 0x000fea0003800000 */
.L_x_63:
        /* <DEDUP_REMOVED lines=9> */
.L_x_66:
[----:B------:R-:W-:Y:S05]  /*31d0*/  BSYNC B1 ;  /* 0x0000000000017941 */ /* 0x000fea0003800000 */
.L_x_65:
        /* <DEDUP_REMOVED lines=10> */
.L_x_68:
[----:B------:R-:W-:Y:S05]  /*3280*/  BSYNC B1 ;  /* 0x0000000000017941 */ /* 0x000fea0003800000 */
.L_x_67:
        /* <DEDUP_REMOVED lines=10> */
.L_x_70:
[----:B------:R-:W-:Y:S05]  /*3330*/  BSYNC B1 ;  /* 0x0000000000017941 */ /* 0x000fea0003800000 */
.L_x_69:
        /* <DEDUP_REMOVED lines=9> */
.L_x_72:
[----:B------:R-:W-:Y:S05]  /*33d0*/  BSYNC B1 ;  /* 0x0000000000017941 */ /* 0x000fea0003800000 */
.L_x_71:
        /* <DEDUP_REMOVED lines=9> */
.L_x_74:
[----:B------:R-:W-:Y:S05]  /*3470*/  BSYNC B1 ;  /* 0x0000000000017941 */ /* 0x000fea0003800000 */
.L_x_73:
        /* <DEDUP_REMOVED lines=10> */
.L_x_76:
[----:B------:R-:W-:Y:S05]  /*3520*/  BSYNC B1 ;  /* 0x0000000000017941 */ /* 0x000fea0003800000 */
.L_x_75:
        /* <DEDUP_REMOVED lines=10> */
.L_x_78:
[----:B------:R-:W-:Y:S05]  /*35d0*/  BSYNC B1 ;  /* 0x0000000000017941 */ /* 0x000fea0003800000 */
.L_x_77:
        /* <DEDUP_REMOVED lines=9> */
.L_x_80:
[----:B------:R-:W-:Y:S05]  /*3670*/  BSYNC B1 ;  /* 0x0000000000017941 */ /* 0x000fea0003800000 */
.L_x_79:
        /* <DEDUP_REMOVED lines=9> */
.L_x_82:
[----:B------:R-:W-:Y:S05]  /*3710*/  BSYNC B1 ;  /* 0x0000000000017941 */ /* 0x000fea0003800000 */
.L_x_81:
        /* <DEDUP_REMOVED lines=10> */
.L_x_84:
[----:B------:R-:W-:Y:S05]  /*37c0*/  BSYNC B1 ;  /* 0x0000000000017941 */ /* 0x000fea0003800000 */
.L_x_83:
        /* <DEDUP_REMOVED lines=10> */
.L_x_86:
[----:B------:R-:W-:Y:S05]  /*3870*/  BSYNC B1 ;  /* 0x0000000000017941 */ /* 0x000fea0003800000 */
.L_x_85:
        /* <DEDUP_REMOVED lines=9> */
.L_x_88:
[----:B------:R-:W-:Y:S05]  /*3910*/  BSYNC B1 ;  /* 0x0000000000017941 */ /* 0x000fea0003800000 */
.L_x_87:
        /* <DEDUP_REMOVED lines=9> */
.L_x_90:
[----:B------:R-:W-:Y:S05]  /*39b0*/  BSYNC B1 ;  /* 0x0000000000017941 */ /* 0x000fea0003800000 */
.L_x_89:
        /* <DEDUP_REMOVED lines=10> */
.L_x_92:
[----:B------:R-:W-:Y:S05]  /*3a60*/  BSYNC B1 ;  /* 0x0000000000017941 */ /* 0x000fea0003800000 */
.L_x_91:
        /* <DEDUP_REMOVED lines=10> */
.L_x_94:
[----:B------:R-:W-:Y:S05]  /*3b10*/  BSYNC B1 ;  /* 0x0000000000017941 */ /* 0x000fea0003800000 */
.L_x_93:
        /* <DEDUP_REMOVED lines=9> */
.L_x_96:
[----:B------:R-:W-:Y:S05]  /*3bb0*/  BSYNC B1 ;  /* 0x0000000000017941 */ /* 0x000fea0003800000 */
.L_x_95:
        /* <DEDUP_REMOVED lines=9> */
.L_x_98:
[----:B------:R-:W-:Y:S05]  /*3c50*/  BSYNC B1 ;  /* 0x0000000000017941 */ /* 0x000fea0003800000 */
.L_x_97:
        /* <DEDUP_REMOVED lines=10> */
.L_x_100:
[----:B------:R-:W-:Y:S05]  /*3d00*/  BSYNC B1 ;  /* 0x0000000000017941 */ /* 0x000fea0003800000 */
.L_x_99:
        /* <DEDUP_REMOVED lines=10> */
.L_x_102:
[----:B------:R-:W-:Y:S05]  /*3db0*/  BSYNC B1 ;  /* 0x0000000000017941 */ /* 0x000fea0003800000 */
.L_x_101:
        /* <DEDUP_REMOVED lines=9> */
.L_x_104:
[----:B------:R-:W-:Y:S05]  /*3e50*/  BSYNC B1 ;  /* 0x0000000000017941 */ /* 0x000fea0003800000 */
.L_x_103:
        /* <DEDUP_REMOVED lines=9> */
.L_x_106:
[----:B------:R-:W-:Y:S05]  /*3ef0*/  BSYNC B1 ;  /* 0x0000000000017941 */ /* 0x000fea0003800000 */
.L_x_105:
        /* <DEDUP_REMOVED lines=10> */
.L_x_108:
[----:B------:R-:W-:Y:S05]  /*3fa0*/  BSYNC B1 ;  /* 0x0000000000017941 */ /* 0x000fea0003800000 */
.L_x_107:
        /* <DEDUP_REMOVED lines=10> */
.L_x_110:
[----:B------:R-:W-:Y:S05]  /*4050*/  BSYNC B1 ;  /* 0x0000000000017941 */ /* 0x000fea0003800000 */
.L_x_109:
        /* <DEDUP_REMOVED lines=9> */
.L_x_112:
[----:B------:R-:W-:Y:S05]  /*40f0*/  BSYNC B1 ;  /* 0x0000000000017941 */ /* 0x000fea0003800000 */
.L_x_111:
        /* <DEDUP_REMOVED lines=9> */
.L_x_114:
[----:B------:R-:W-:Y:S05]  /*4190*/  BSYNC B1 ;  /* 0x0000000000017941 */ /* 0x000fea0003800000 */
.L_x_113:
        /* <DEDUP_REMOVED lines=10> */
.L_x_116:
[----:B------:R-:W-:Y:S05]  /*4240*/  BSYNC B1 ;  /* 0x0000000000017941 */ /* 0x000fea0003800000 */
.L_x_115:
        /* <DEDUP_REMOVED lines=10> */
.L_x_118:
[----:B------:R-:W-:Y:S05]  /*42f0*/  BSYNC B1 ;  /* 0x0000000000017941 */ /* 0x000fea0003800000 */
.L_x_117:
        /* <DEDUP_REMOVED lines=9> */
.L_x_120:
[----:B------:R-:W-:Y:S05]  /*4390*/  BSYNC B1 ;  /* 0x0000000000017941 */ /* 0x000fea0003800000 */
.L_x_119:
        /* <DEDUP_REMOVED lines=9> */
.L_x_122:
[----:B------:R-:W-:Y:S05]  /*4430*/  BSYNC B1 ;  /* 0x0000000000017941 */ /* 0x000fea0003800000 */
.L_x_121:
        /* <DEDUP_REMOVED lines=10> */
.L_x_124:
[----:B------:R-:W-:Y:S05]  /*44e0*/  BSYNC B1 ;  /* 0x0000000000017941 */ /* 0x000fea0003800000 */
.L_x_123:
        /* <DEDUP_REMOVED lines=10> */
.L_x_126:
[----:B------:R-:W-:Y:S05]  /*4590*/  BSYNC B1 ;  /* 0x0000000000017941 */ /* 0x000fea0003800000 */
.L_x_125:
        /* <DEDUP_REMOVED lines=9> */
.L_x_128:
[----:B------:R-:W-:Y:S05]  /*4630*/  BSYNC B1 ;  /* 0x0000000000017941 */ /* 0x000fea0003800000 */
.L_x_127:
        /* <DEDUP_REMOVED lines=9> */
.L_x_130:
[----:B------:R-:W-:Y:S05]  /*46d0*/  BSYNC B1 ;  /* 0x0000000000017941 */ /* 0x000fea0003800000 */
.L_x_129:
        /* <DEDUP_REMOVED lines=10> */
.L_x_132:
[----:B------:R-:W-:Y:S05]  /*4780*/  BSYNC B1 ;  /* 0x0000000000017941 */ /* 0x000fea0003800000 */
.L_x_131:
        /* <DEDUP_REMOVED lines=10> */
.L_x_134:
[----:B------:R-:W-:Y:S05]  /*4830*/  BSYNC B1 ;  /* 0x0000000000017941 */ /* 0x000fea0003800000 */
.L_x_133:
        /* <DEDUP_REMOVED lines=9> */
.L_x_136:
[----:B------:R-:W-:Y:S05]  /*48d0*/  BSYNC B1 ;  /* 0x0000000000017941 */ /* 0x000fea0003800000 */
.L_x_135:
        /* <DEDUP_REMOVED lines=9> */
.L_x_138:
[----:B------:R-:W-:Y:S05]  /*4970*/  BSYNC B1 ;  /* 0x0000000000017941 */ /* 0x000fea0003800000 */
.L_x_137:
        /* <DEDUP_REMOVED lines=10> */
.L_x_140:
[----:B------:R-:W-:Y:S05]  /*4a20*/  BSYNC B1 ;  /* 0x0000000000017941 */ /* 0x000fea0003800000 */
.L_x_139:
        /* <DEDUP_REMOVED lines=10> */
.L_x_142:
[----:B------:R-:W-:Y:S05]  /*4ad0*/  BSYNC B1 ;  /* 0x0000000000017941 */ /* 0x000fea0003800000 */
.L_x_141:
        /* <DEDUP_REMOVED lines=9> */
.L_x_144:
[----:B------:R-:W-:Y:S05]  /*4b70*/  BSYNC B1 ;  /* 0x0000000000017941 */ /* 0x000fea0003800000 */
.L_x_143:
        /* <DEDUP_REMOVED lines=9> */
.L_x_146:
[----:B------:R-:W-:Y:S05]  /*4c10*/  BSYNC B1 ;  /* 0x0000000000017941 */ /* 0x000fea0003800000 */
.L_x_145:
        /* <DEDUP_REMOVED lines=10> */
.L_x_148:
[----:B------:R-:W-:Y:S05]  /*4cc0*/  BSYNC B1 ;  /* 0x0000000000017941 */ /* 0x000fea0003800000 */
.L_x_147:
        /* <DEDUP_REMOVED lines=10> */
.L_x_150:
[----:B------:R-:W-:Y:S05]  /*4d70*/  BSYNC B1 ;  /* 0x0000000000017941 */ /* 0x000fea0003800000 */
.L_x_149:
        /* <DEDUP_REMOVED lines=9> */
.L_x_152:
[----:B------:R-:W-:Y:S05]  /*4e10*/  BSYNC B1 ;  /* 0x0000000000017941 */ /* 0x000fea0003800000 */
.L_x_151:
        /* <DEDUP_REMOVED lines=9> */
.L_x_154:
[----:B------:R-:W-:Y:S05]  /*4eb0*/  BSYNC B1 ;  /* 0x0000000000017941 */ /* 0x000fea0003800000 */
.L_x_153:
        /* <DEDUP_REMOVED lines=10> */
.L_x_156:
[----:B------:R-:W-:Y:S05]  /*4f60*/  BSYNC B1 ;  /* 0x0000000000017941 */ /* 0x000fea0003800000 */
.L_x_155:
        /* <DEDUP_REMOVED lines=10> */
.L_x_158:
[----:B------:R-:W-:Y:S05]  /*5010*/  BSYNC B1 ;  /* 0x0000000000017941 */ /* 0x000fea0003800000 */
.L_x_157:
[----:B0---45:R-:W-:Y:S01]  /*5020*/  HADD2.F32 R4, -RZ, R18.H0_H0 ;  /* 0x20000012ff047230 */ /* 0x031fe20000004100 */
        /* <DEDUP_REMOVED lines=8> */
.L_x_160:
[----:B------:R-:W-:Y:S05]  /*50b0*/  BSYNC B1 ;  /* 0x0000000000017941 */ /* 0x000fea0003800000 */
.L_x_159:
[----:B0----5:R-:W-:Y:S01]  /*50c0*/  HADD2.F32 R4, -RZ, R18.H0_H0 ;  /* 0x20000012ff047230 */ /* 0x021fe20000004100 */
[----:B------:R-:W-:Y:S01]  /*50d0*/  ISETP.GT.AND P0, PT, R0, 0x8, P0 ;  /* 0x000000080000780c */ /* 0x000fe20000704270 */
[----:B------:R-:W-:Y:S01]  /*50e0*/  @P1 IMAD.MOV.U32 R5, RZ, RZ, R11 ;  /* 0x000000ffff051224 */ /* 0x000fe200078e000b */
[----:B------:R-:W-:Y:S02]  /*50f0*/  BSSY B1, `(.L_x_161) ;  /* 0x0000008000017945 */ /* 0x000fe40003800000 */
[----:B------:R-:W-:Y:S01]  /*5100*/  FMUL R3, R4, R91 ;  /* 0x0000005b04037220 */ /* 0x000fe20000400000 */
[----:B------:R-:W-:-:S03]  /*5110*/  @P1 IMAD.MOV.U32 R4, RZ, RZ, R10 ;  /* 0x000000ffff041224 */ /* 0x000fc600078e000a */
[----:B------:R-:W-:-:S05]  /*5120*/  FFMA R3, R86, R90, R3 ;  /* 0x0000005a56037223 */ /* 0x000fca0000000003 */
[----:B------:R-:W-:-:S05]  /*5130*/  F2FP.F16.F32.PACK_AB R3, RZ, R3 ;  /* 0x00000003ff03723e */ /* 0x000fca00000000ff */
[----:B------:R0:W-:Y:S01]  /*5140*/  @P1 STG.E.U16 desc[UR36][R4.64+0xf0], R3 ;  /* 0x0000f00304001986 */ /* 0x0001e2000c101524 */
[----:B------:R-:W-:Y:S05]  /*5150*/  @!P0 BRA `(.L_x_162) ;  /* 0x0000000000048947 */ /* 0x000fea0003800000 */
[----:B------:R0:W5:Y:S02]  /*5160*/  LDG.E.LTC128B.U16 R18, desc[UR36][R6.64+0xf2] ;  /* 0x0000f22406127981 */ /* 0x000164000c1e1520 */
.L_x_162:
[----:B------:R-:W-:Y:S05]  /*5170*/  BSYNC B1 ;  /* 0x0000000000017941 */ /* 0x000fea0003800000 */
.L_x_161:
[----:B------:R-:W-:Y:S05]  /*5180*/  @!P0 BRA `(.L_x_163) ;  /* 0x0000001000b08947 */ /* 0x000fea0003800000 */
[----:B-----5:R-:W-:-:S05]  /*5190*/  HADD2.F32 R18, -RZ, R18.H0_H0 ;  /* 0x20000012ff127230 */ /* 0x020fca0000004100 */
[----:B------:R-:W-:-:S04]  /*51a0*/  FMUL R18, R18, R91 ;  /* 0x0000005b12127220 */ /* 0x000fc80000400000 */
[----:B------:R-:W-:-:S05]  /*51b0*/  FFMA R18, R87, R90, R18 ;  /* 0x0000005a57127223 */ /* 0x000fca0000000012 */
[----:B------:R-:W-:-:S05]  /*51c0*/  F2FP.F16.F32.PACK_AB R18, RZ, R18 ;  /* 0x00000012ff12723e */ /* 0x000fca00000000ff */
[----:B------:R0:W-:Y:S01]  /*51d0*/  STG.E.U16 desc[UR36][R10.64+0xf2], R18 ;  /* 0x0000f2120a007986 */ /* 0x0001e2000c101524 */
[----:B------:R-:W-:Y:S05]  /*51e0*/  BRA `(.L_x_163) ;  /* 0x0000001000987947 */ /* 0x000fea0003800000 */
.L_x_38:
[----:B------:R-:W-:Y:S01]  /*51f0*/  ISETP.GT.AND P3, PT, R3, 0x1, PT ;  /* 0x000000010300780c */ /* 0x000fe20003f64270 */
[----:B------:R-:W-:Y:S01]  /*5200*/  ULDC.64 UR4, c[0x0][0x5c0] ;  /* 0x0001700000047ab9 */ /* 0x000fe20000000a00 */
[-C--:B------:R-:W-:Y:S01]  /*5210*/  FMUL R24, R24, R90.reuse ;  /* 0x0000005a18187220 */ /* 0x080fe20000400000 */
[----:B------:R-:W-:Y:S01]  /*5220*/  LEA R4, P4, R106, UR4, 0x1 ;  /* 0x000000046a047c11 */ /* 0x000fe2000f8808ff */
[-C--:B------:R-:W-:Y:S01]  /*5230*/  FMUL R25, R25, R90.reuse ;  /* 0x0000005a19197220 */ /* 0x080fe20000400000 */
[----:B------:R-:W-:Y:S01]  /*5240*/  ISETP.GT.AND P0, PT, R0, RZ, P3 ;  /* 0x000000ff0000720c */ /* 0x000fe20001f04270 */
[----:B------:R-:W-:Y:S01]  /*5250*/  FMUL R26, R26, R90 ;  /* 0x0000005a1a1a7220 */ /* 0x000fe20000400000 */
[----:B------:R-:W-:Y:S01]  /*5260*/  F2FP.F16.F32.PACK_AB R24, RZ, R24 ;  /* 0x00000018ff18723e */ /* 0x000fe200000000ff */
[-C--:B------:R-:W-:Y:S01]  /*5270*/  FMUL R27, R27, R90.reuse ;  /* 0x0000005a1b1b7220 */ /* 0x080fe20000400000 */
[----:B------:R-:W-:Y:S01]  /*5280*/  LEA.HI.X R5, R106, UR5, R115, 0x1, P4 ;  /* 0x000000056a057c11 */ /* 0x000fe2000a0f0c73 */
[-C--:B------:R-:W-:Y:S01]  /*5290*/  FMUL R28, R28, R90.reuse ;  /* 0x0000005a1c1c7220 */ /* 0x080fe20000400000 */
[----:B------:R-:W-:Y:S01]  /*52a0*/  F2FP.F16.F32.PACK_AB R25, RZ, R25 ;  /* 0x00000019ff19723e */ /* 0x000fe200000000ff */
[-C--:B------:R-:W-:Y:S01]  /*52b0*/  FMUL R29, R29, R90.reuse ;  /* 0x0000005a1d1d7220 */ /* 0x080fe20000400000 */
[----:B------:R-:W-:Y:S01]  /*52c0*/  ISETP.GT.AND P2, PT, R0, 0x8, P2 ;  /* 0x000000080000780c */ /* 0x000fe20001744270 */
[----:B------:R-:W-:Y:S01]  /*52d0*/  @P1 STG.E.U16 desc[UR36][R4.64], R24 ;  /* 0x0000001804001986 */ /* 0x000fe2000c101524 */
[----:B------:R-:W-:Y:S01]  /*52e0*/  ISETP.GT.AND P1, PT, R3, 0x8, PT ;  /* 0x000000080300780c */ /* 0x000fe20003f24270 */
[----:B------:R-:W-:Y:S01]  /*52f0*/  FMUL R30, R30, R90 ;  /* 0x0000005a1e1e7220 */ /* 0x000fe20000400000 */
[C---:B------:R-:W-:Y:S01]  /*5300*/  SHF.L.U64.HI R7, R96.reuse, 0x1, R97 ;  /* 0x0000000160077819 */ /* 0x040fe20000010261 */
[----:B------:R-:W-:Y:S01]  /*5310*/  @P0 STG.E.U16 desc[UR36][R4.64+0x2], R25 ;  /* 0x0000021904000986 */ /* 0x000fe2000c101524 */
[----:B------:R-:W-:Y:S01]  /*5320*/  LEA R6, P5, R96, R4, 0x1 ;  /* 0x0000000460067211 */ /* 0x000fe200078a08ff */
[-C--:B------:R-:W-:Y:S01]  /*5330*/  FMUL R31, R31, R90.reuse ;  /* 0x0000005a1f1f7220 */ /* 0x080fe20000400000 */
[----:B------:R-:W-:Y:S01]  /*5340*/  ISETP.GT.AND P3, PT, R0, 0x8, P3 ;  /* 0x000000080000780c */ /* 0x000fe20001f64270 */
[-C--:B------:R-:W-:Y:S01]  /*5350*/  FMUL R32, R32, R90.reuse ;  /* 0x0000005a20207220 */ /* 0x080fe20000400000 */
[----:B------:R-:W-:Y:S01]  /*5360*/  ISETP.GT.AND P0, PT, R3, 0x9, PT ;  /* 0x000000090300780c */ /* 0x000fe20003f04270 */
[----:B------:R-:W-:Y:S01]  /*5370*/  IMAD.X R7, R7, 0x1, R5, P5 ;  /* 0x0000000107077824 */ /* 0x000fe200028e0605 */
[----:B------:R-:W-:Y:S01]  /*5380*/  ISETP.GT.AND P4, PT, R0, RZ, P1 ;  /* 0x000000ff0000720c */ /* 0x000fe20000f84270 */
[----:B------:R-:W-:Y:S01]  /*5390*/  FMUL R33, R33, R90 ;  /* 0x0000005a21217220 */ /* 0x000fe20000400000 */
[----:B------:R-:W-:Y:S01]  /*53a0*/  F2FP.F16.F32.PACK_AB R26, RZ, R26 ;  /* 0x0000001aff1a723e */ /* 0x000fe200000000ff */
[-C--:B------:R-:W-:Y:S01]  /*53b0*/  FMUL R34, R34, R90.reuse ;  /* 0x0000005a22227220 */ /* 0x080fe20000400000 */
[----:B------:R-:W-:Y:S01]  /*53c0*/  ISETP.GT.AND P5, PT, R0, RZ, P0 ;  /* 0x000000ff0000720c */ /* 0x000fe200007a4270 */
[----:B------:R-:W-:Y:S01]  /*53d0*/  FMUL R35, R35, R90 ;  /* 0x0000005a23237220 */ /* 0x000fe20000400000 */
[----:B------:R-:W-:Y:S01]  /*53e0*/  F2FP.F16.F32.PACK_AB R27, RZ, R27 ;  /* 0x0000001bff1b723e */ /* 0x000fe200000000ff */
[----:B------:R-:W-:Y:S01]  /*53f0*/  @P2 STG.E.U16 desc[UR36][R6.64], R26 ;  /* 0x0000001a06002986 */ /* 0x000fe2000c101524 */
[----:B------:R-:W-:Y:S01]  /*5400*/  F2FP.F16.F32.PACK_AB R28, RZ, R28 ;  /* 0x0000001cff1c723e */ /* 0x000fe200000000ff */
[-C--:B------:R-:W-:Y:S01]  /*5410*/  FMUL R36, R36, R90.reuse ;  /* 0x0000005a24247220 */ /* 0x080fe20000400000 */
[C---:B------:R-:W-:Y:S01]  /*5420*/  ISETP.GT.AND P2, PT, R0.reuse, 0x8, P1 ;  /* 0x000000080000780c */ /* 0x040fe20000f44270 */
[----:B------:R-:W-:Y:S01]  /*5430*/  @P3 STG.E.U16 desc[UR36][R6.64+0x2], R27 ;  /* 0x0000021b06003986 */ /* 0x000fe2000c101524 */
[----:B------:R-:W-:Y:S01]  /*5440*/  ISETP.GT.AND P1, PT, R3, 0x10, PT ;  /* 0x000000100300780c */ /* 0x000fe20003f24270 */
[-C--:B------:R-:W-:Y:S01]  /*5450*/  FMUL R37, R37, R90.reuse ;  /* 0x0000005a25257220 */ /* 0x080fe20000400000 */
[----:B------:R-:W-:Y:S01]  /*5460*/  F2FP.F16.F32.PACK_AB R29, RZ, R29 ;  /* 0x0000001dff1d723e */ /* 0x000fe200000000ff */
[----:B------:R-:W-:Y:S01]  /*5470*/  @P4 STG.E.U16 desc[UR36][R4.64+0x10], R28 ;  /* 0x0000101c04004986 */ /* 0x000fe2000c101524 */
[----:B------:R-:W-:Y:S01]  /*5480*/  ISETP.GT.AND P3, PT, R0, 0x8, P0 ;  /* 0x000000080000780c */ /* 0x000fe20000764270 */
[-C--:B------:R-:W-:Y:S01]  /*5490*/  FMUL R38, R38, R90.reuse ;  /* 0x0000005a26267220 */ /* 0x080fe20000400000 */
[----:B------:R-:W-:Y:S01]  /*54a0*/  ISETP.GT.AND P0, PT, R3, 0x11, PT ;  /* 0x000000110300780c */ /* 0x000fe20003f04270 */
[----:B------:R-:W-:Y:S01]  /*54b0*/  @P5 STG.E.U16 desc[UR36][R4.64+0x12], R29 ;  /* 0x0000121d04005986 */ /* 0x000fe2000c101524 */
        /* <DEDUP_REMOVED lines=162> */
[----:B------:R-:W-:-:S02]  /*5ee0*/  F2FP.F16.F32.PACK_AB R62, RZ, R62 ;  /* 0x0000003eff3e723e */ /* 0x000fc400000000ff */
[C---:B------:R-:W-:Y:S02]  /*5ef0*/  ISETP.GT.AND P5, PT, R0.reuse, RZ, P0 ;  /* 0x000000ff0000720c */ /* 0x040fe400007a4270 */
[----:B------:R-:W-:Y:S01]  /*5f00*/  F2FP.F16.F32.PACK_AB R63, RZ, R63 ;  /* 0x0000003fff3f723e */ /* 0x000fe200000000ff */
[----:B------:R-:W-:Y:S01]  /*5f10*/  @P2 STG.E.U16 desc[UR36][R6.64+0x90], R62 ;  /* 0x0000903e06002986 */ /* 0x000fe2000c101524 */
[----:B------:R-:W-:Y:S02]  /*5f20*/  F2FP.F16.F32.PACK_AB R64, RZ, R64 ;  /* 0x00000040ff40723e */ /* 0x000fe400000000ff */
[C---:B------:R-:W-:Y:S01]  /*5f30*/  ISETP.GT.AND P2, PT, R0.reuse, 0x8, P1 ;  /* 0x000000080000780c */ /* 0x040fe20000f44270 */
[----:B------:R-:W-:Y:S01]  /*5f40*/  @P3 STG.E.U16 desc[UR36][R6.64+0x92], R63 ;  /* 0x0000923f06003986 */ /* 0x000fe2000c101524 */
[----:B------:R-:W-:Y:S02]  /*5f50*/  ISETP.GT.AND P1, PT, R3, 0x58, PT ;  /* 0x000000580300780c */ /* 0x000fe40003f24270 */
[----:B------:R-:W-:Y:S01]  /*5f60*/  F2FP.F16.F32.PACK_AB R65, RZ, R65 ;  /* 0x00000041ff41723e */ /* 0x000fe200000000ff */
[----:B------:R-:W-:Y:S01]  /*5f70*/  @P4 STG.E.U16 desc[UR36][R4.64+0xa0], R64 ;  /* 0x0000a04004004986 */ /* 0x000fe2000c101524 */
[----:B------:R-:W-:-:S02]  /*5f80*/  ISETP.GT.AND P3, PT, R0, 0x8, P0 ;  /* 0x000000080000780c */ /* 0x000fc40000764270 */
[----:B------:R-:W-:Y:S01]  /*5f90*/  ISETP.GT.AND P0, PT, R3, 0x59, PT ;  /* 0x000000590300780c */ /* 0x000fe20003f04270 */
[----:B------:R-:W-:Y:S01]  /*5fa0*/  @P5 STG.E.U16 desc[UR36][R4.64+0xa2], R65 ;  /* 0x0000a24104005986 */ /* 0x000fe2000c101524 */
[C---:B------:R-:W-:Y:S02]  /*5fb0*/  ISETP.GT.AND P4, PT, R0.reuse, RZ, P1 ;  /* 0x000000ff0000720c */ /* 0x040fe40000f84270 */
[----:B------:R-:W-:Y:S02]  /*5fc0*/  F2FP.F16.F32.PACK_AB R66, RZ, R66 ;  /* 0x00000042ff42723e */ /* 0x000fe400000000ff */
[----:B------:R-:W-:Y:S02]  /*5fd0*/  ISETP.GT.AND P5, PT, R0, RZ, P0 ;  /* 0x000000ff0000720c */ /* 0x000fe400007a4270 */
[----:B------:R-:W-:Y:S01]  /*5fe0*/  F2FP.F16.F32.PACK_AB R67, RZ, R67 ;  /* 0x00000043ff43723e */ /* 0x000fe200000000ff */
[----:B------:R-:W-:Y:S01]  /*5ff0*/  @P2 STG.E.U16 desc[UR36][R6.64+0xa0], R66 ;  /* 0x0000a04206002986 */ /* 0x000fe2000c101524 */
[----:B------:R-:W-:-:S02]  /*6000*/  F2FP.F16.F32.PACK_AB R68, RZ, R68 ;  /* 0x00000044ff44723e */ /* 0x000fc400000000ff */
[C---:B------:R-:W-:Y:S01]  /*6010*/  ISETP.GT.AND P2, PT, R0.reuse, 0x8, P1 ;  /* 0x000000080000780c */ /* 0x040fe20000f44270 */
[----:B------:R-:W-:Y:S01]  /*6020*/  @P3 STG.E.U16 desc[UR36][R6.64+0xa2], R67 ;  /* 0x0000a24306003986 */ /* 0x000fe2000c101524 */
[C---:B------:R-:W-:Y:S02]  /*6030*/  ISETP.GT.AND P1, PT, R3.reuse, 0x60, PT ;  /* 0x000000600300780c */ /* 0x040fe40003f24270 */
[----:B------:R-:W-:Y:S01]  /*6040*/  F2FP.F16.F32.PACK_AB R69, RZ, R69 ;  /* 0x00000045ff45723e */ /* 0x000fe200000000ff */
[----:B------:R-:W-:Y:S01]  /*6050*/  @P4 STG.E.U16 desc[UR36][R4.64+0xb0], R68 ;  /* 0x0000b04404004986 */ /* 0x000fe2000c101524 */
[C---:B------:R-:W-:Y:S02]  /*6060*/  ISETP.GT.AND P3, PT, R0.reuse, 0x8, P0 ;  /* 0x000000080000780c */ /* 0x040fe40000764270 */
[----:B------:R-:W-:Y:S01]  /*6070*/  ISETP.GT.AND P0, PT, R3, 0x61, PT ;  /* 0x000000610300780c */ /* 0x000fe20003f04270 */
[----:B------:R-:W-:Y:S01]  /*6080*/  @P5 STG.E.U16 desc[UR36][R4.64+0xb2], R69 ;  /* 0x0000b24504005986 */ /* 0x000fe2000c101524 */
[----:B------:R-:W-:-:S02]  /*6090*/  ISETP.GT.AND P4, PT, R0, RZ, P1 ;  /* 0x000000ff0000720c */ /* 0x000fc40000f84270 */
[C---:B------:R-:W-:Y:S02]  /*60a0*/  ISETP.GT.AND P5, PT, R0.reuse, RZ, P0 ;  /* 0x000000ff0000720c */ /* 0x040fe400007a4270 */
[----:B------:R-:W-:Y:S02]  /*60b0*/  F2FP.F16.F32.PACK_AB R70, RZ, R70 ;  /* 0x00000046ff46723e */ /* 0x000fe400000000ff */
[----:B------:R-:W-:Y:S02]  /*60c0*/  F2FP.F16.F32.PACK_AB R71, RZ, R71 ;  /* 0x00000047ff47723e */ /* 0x000fe400000000ff */
[----:B------:R-:W-:Y:S01]  /*60d0*/  F2FP.F16.F32.PACK_AB R72, RZ, R72 ;  /* 0x00000048ff48723e */ /* 0x000fe200000000ff */
[----:B------:R-:W-:Y:S01]  /*60e0*/  @P2 STG.E.U16 desc[UR36][R6.64+0xb0], R70 ;  /* 0x0000b04606002986 */ /* 0x000fe2000c101524 */
[----:B------:R-:W-:Y:S02]  /*60f0*/  F2FP.F16.F32.PACK_AB R73, RZ, R73 ;  /* 0x00000049ff49723e */ /* 0x000fe400000000ff */
[C---:B------:R-:W-:Y:S01]  /*6100*/  ISETP.GT.AND P1, PT, R0.reuse, 0x8, P1 ;  /* 0x000000080000780c */ /* 0x040fe20000f24270 */
[----:B------:R-:W-:Y:S01]  /*6110*/  @P3 STG.E.U16 desc[UR36][R6.64+0xb2], R71 ;  /* 0x0000b24706003986 */ /* 0x000fe2000c101524 */
[----:B------:R-:W-:-:S02]  /*6120*/  ISETP.GT.AND P2, PT, R0, 0x8, P0 ;  /* 0x000000080000780c */ /* 0x000fc40000744270 */
[----:B------:R-:W-:Y:S01]  /*6130*/  F2FP.F16.F32.PACK_AB R74, RZ, R74 ;  /* 0x0000004aff4a723e */ /* 0x000fe200000000ff */
[----:B------:R-:W-:Y:S01]  /*6140*/  @P4 STG.E.U16 desc[UR36][R4.64+0xc0], R72 ;  /* 0x0000c04804004986 */ /* 0x000fe2000c101524 */
[C---:B------:R-:W-:Y:S02]  /*6150*/  ISETP.GT.AND P4, PT, R3.reuse, 0x68, PT ;  /* 0x000000680300780c */ /* 0x040fe40003f84270 */
[----:B------:R-:W-:Y:S01]  /*6160*/  ISETP.GT.AND P0, PT, R3, 0x69, PT ;  /* 0x000000690300780c */ /* 0x000fe20003f04270 */
[----:B------:R-:W-:Y:S01]  /*6170*/  @P5 STG.E.U16 desc[UR36][R4.64+0xc2], R73 ;  /* 0x0000c24904005986 */ /* 0x000fe2000c101524 */
[----:B------:R-:W-:Y:S02]  /*6180*/  ISETP.GT.AND P5, PT, R0, RZ, P4 ;  /* 0x000000ff0000720c */ /* 0x000fe400027a4270 */
[----:B------:R-:W-:Y:S01]  /*6190*/  F2FP.F16.F32.PACK_AB R75, RZ, R75 ;  /* 0x0000004bff4b723e */ /* 0x000fe200000000ff */
[----:B------:R-:W-:Y:S01]  /*61a0*/  @P1 STG.E.U16 desc[UR36][R6.64+0xc0], R74 ;  /* 0x0000c04a06001986 */ /* 0x000fe2000c101524 */
[----:B------:R-:W-:-:S02]  /*61b0*/  F2FP.F16.F32.PACK_AB R76, RZ, R76 ;  /* 0x0000004cff4c723e */ /* 0x000fc400000000ff */
[C---:B------:R-:W-:Y:S01]  /*61c0*/  ISETP.GT.AND P3, PT, R0.reuse, RZ, P0 ;  /* 0x000000ff0000720c */ /* 0x040fe20000764270 */
[----:B------:R-:W-:Y:S01]  /*61d0*/  @P2 STG.E.U16 desc[UR36][R6.64+0xc2], R75 ;  /* 0x0000c24b06002986 */ /* 0x000fe2000c101524 */
[C---:B------:R-:W-:Y:S02]  /*61e0*/  ISETP.GT.AND P4, PT, R0.reuse, 0x8, P4 ;  /* 0x000000080000780c */ /* 0x040fe40002784270 */
[----:B------:R-:W-:Y:S02]  /*61f0*/  F2FP.F16.F32.PACK_AB R77, RZ, R77 ;  /* 0x0000004dff4d723e */ /* 0x000fe400000000ff */
[----:B------:R-:W-:Y:S01]  /*6200*/  F2FP.F16.F32.PACK_AB R78, RZ, R78 ;  /* 0x0000004eff4e723e */ /* 0x000fe200000000ff */
[----:B------:R-:W-:Y:S01]  /*6210*/  @P5 STG.E.U16 desc[UR36][R4.64+0xd0], R76 ;  /* 0x0000d04c04005986 */ /* 0x000fe2000c101524 */
[----:B------:R-:W-:Y:S02]  /*6220*/  ISETP.GT.AND P5, PT, R0, 0x8, P0 ;  /* 0x000000080000780c */ /* 0x000fe400007a4270 */
[----:B------:R-:W-:-:S02]  /*6230*/  F2FP.F16.F32.PACK_AB R79, RZ, R79 ;  /* 0x0000004fff4f723e */ /* 0x000fc400000000ff */
[C---:B------:R-:W-:Y:S01]  /*6240*/  ISETP.GT.AND P2, PT, R3.reuse, 0x71, PT ;  /* 0x000000710300780c */ /* 0x040fe20003f44270 */
[----:B------:R-:W-:Y:S01]  /*6250*/  @P3 STG.E.U16 desc[UR36][R4.64+0xd2], R77 ;  /* 0x0000d24d04003986 */ /* 0x000fe2000c101524 */
[----:B------:R-:W-:Y:S02]  /*6260*/  ISETP.GT.AND P3, PT, R3, 0x70, PT ;  /* 0x000000700300780c */ /* 0x000fe40003f64270 */
[----:B------:R-:W-:Y:S01]  /*6270*/  F2FP.F16.F32.PACK_AB R80, RZ, R80 ;  /* 0x00000050ff50723e */ /* 0x000fe200000000ff */
[----:B------:R-:W-:Y:S01]  /*6280*/  @P4 STG.E.U16 desc[UR36][R6.64+0xd0], R78 ;  /* 0x0000d04e06004986 */ /* 0x000fe2000c101524 */
[C---:B------:R-:W-:Y:S02]  /*6290*/  ISETP.GT.AND P4, PT, R0.reuse, RZ, P2 ;  /* 0x000000ff0000720c */ /* 0x040fe40001784270 */
[----:B------:R-:W-:Y:S01]  /*62a0*/  F2FP.F16.F32.PACK_AB R81, RZ, R81 ;  /* 0x00000051ff51723e */ /* 0x000fe200000000ff */
[----:B------:R-:W-:Y:S01]  /*62b0*/  @P5 STG.E.U16 desc[UR36][R6.64+0xd2], R79 ;  /* 0x0000d24f06005986 */ /* 0x000fe2000c101524 */
[----:B------:R-:W-:-:S02]  /*62c0*/  ISETP.GT.AND P5, PT, R0, RZ, P3 ;  /* 0x000000ff0000720c */ /* 0x000fc40001fa4270 */
[C---:B------:R-:W-:Y:S02]  /*62d0*/  ISETP.GT.AND P1, PT, R3.reuse, 0x78, PT ;  /* 0x000000780300780c */ /* 0x040fe40003f24270 */
[----:B------:R-:W-:Y:S02]  /*62e0*/  ISETP.GT.AND P0, PT, R3, 0x79, PT ;  /* 0x000000790300780c */ /* 0x000fe40003f04270 */
[C---:B------:R-:W-:Y:S02]  /*62f0*/  ISETP.GT.AND P3, PT, R0.reuse, 0x8, P3 ;  /* 0x000000080000780c */ /* 0x040fe40001f64270 */
[C---:B------:R-:W-:Y:S02]  /*6300*/  ISETP.GT.AND P2, PT, R0.reuse, 0x8, P2 ;  /* 0x000000080000780c */ /* 0x040fe40001744270 */
[----:B------:R-:W-:Y:S02]  /*6310*/  F2FP.F16.F32.PACK_AB R82, RZ, R82 ;  /* 0x00000052ff52723e */ /* 0x000fe400000000ff */
[----:B------:R-:W-:Y:S01]  /*6320*/  F2FP.F16.F32.PACK_AB R83, RZ, R83 ;  /* 0x00000053ff53723e */ /* 0x000fe200000000ff */
[----:B------:R-:W-:Y:S01]  /*6330*/  @P5 STG.E.U16 desc[UR36][R4.64+0xe0], R80 ;  /* 0x0000e05004005986 */ /* 0x000fe2000c101524 */
[----:B------:R-:W-:-:S02]  /*6340*/  ISETP.GT.AND P5, PT, R0, RZ, P0 ;  /* 0x000000ff0000720c */ /* 0x000fc400007a4270 */
[C---:B------:R-:W-:Y:S01]  /*6350*/  ISETP.GT.AND P0, PT, R0.reuse, 0x8, P0 ;  /* 0x000000080000780c */ /* 0x040fe20000704270 */
[----:B------:R-:W-:Y:S01]  /*6360*/  @P4 STG.E.U16 desc[UR36][R4.64+0xe2], R81 ;  /* 0x0000e25104004986 */ /* 0x000fe2000c101524 */
[C---:B------:R-:W-:Y:S02]  /*6370*/  ISETP.GT.AND P4, PT, R0.reuse, RZ, P1 ;  /* 0x000000ff0000720c */ /* 0x040fe40000f84270 */
[----:B------:R-:W-:Y:S01]  /*6380*/  ISETP.GT.AND P1, PT, R0, 0x8, P1 ;  /* 0x000000080000780c */ /* 0x000fe20000f24270 */
[----:B------:R-:W-:Y:S01]  /*6390*/  @P3 STG.E.U16 desc[UR36][R6.64+0xe0], R82 ;  /* 0x0000e05206003986 */ /* 0x000fe2000c101524 */
[----:B------:R-:W-:Y:S02]  /*63a0*/  F2FP.F16.F32.PACK_AB R84, RZ, R84 ;  /* 0x00000054ff54723e */ /* 0x000fe400000000ff */
[----:B------:R-:W-:Y:S01]  /*63b0*/  F2FP.F16.F32.PACK_AB R85, RZ, R85 ;  /* 0x00000055ff55723e */ /* 0x000fe200000000ff */
[----:B------:R-:W-:Y:S01]  /*63c0*/  @P2 STG.E.U16 desc[UR36][R6.64+0xe2], R83 ;  /* 0x0000e25306002986 */ /* 0x000fe2000c101524 */
[----:B------:R-:W-:-:S02]  /*63d0*/  F2FP.F16.F32.PACK_AB R86, RZ, R86 ;  /* 0x00000056ff56723e */ /* 0x000fc400000000ff */
[----:B------:R-:W-:-:S03]  /*63e0*/  F2FP.F16.F32.PACK_AB R87, RZ, R87 ;  /* 0x00000057ff57723e */ /* 0x000fc600000000ff */
[----:B------:R-:W-:Y:S04]  /*63f0*/  @P4 STG.E.U16 desc[UR36][R4.64+0xf0], R84 ;  /* 0x0000f05404004986 */ /* 0x000fe8000c101524 */
[----:B------:R0:W-:Y:S02]  /*6400*/  @P5 STG.E.U16 desc[UR36][R4.64+0xf2], R85 ;  /* 0x0000f25504005986 */ /* 0x0001e4000c101524 */
[----:B0-----:R-:W-:Y:S02]  /*6410*/  @P1 IMAD.MOV.U32 R4, RZ, RZ, R6 ;  /* 0x000000ffff041224 */ /* 0x001fe400078e0006 */
[----:B------:R-:W-:-:S05]  /*6420*/  @P1 IMAD.MOV.U32 R5, RZ, RZ, R7 ;  /* 0x000000ffff051224 */ /* 0x000fca00078e0007 */
[----:B------:R0:W-:Y:S04]  /*6430*/  @P1 STG.E.U16 desc[UR36][R4.64+0xf0], R86 ;  /* 0x0000f05604001986 */ /* 0x0001e8000c101524 */
[----:B------:R0:W-:Y:S02]  /*6440*/  @P0 STG.E.U16 desc[UR36][R6.64+0xf2], R87 ;  /* 0x0000f25706000986 */ /* 0x0001e4000c101524 */
.L_x_163:
[----:B------:R-:W-:Y:S05]  /*6450*/  BSYNC B0 ;  /* 0x0000000000007941 */ /* 0x000fea0003800000 */
.L_x_37:
[----:B0-----:R-:W2:Y:S01]  /*6460*/  LDL.64 R4, [R1] ;  /* 0x0000000001047983 */ /* 0x001ea20000100a00 */
[----:B------:R-:W-:Y:S01]  /*6470*/  ULDC.64 UR4, c[0x0][0x650] ;  /* 0x0001940000047ab9 */ /* 0x000fe20000000a00 */
[----:B------:R-:W-:Y:S02]  /*6480*/  IMAD.U32 R0, RZ, RZ, UR44 ;  /* 0x0000002cff007e24 */ /* 0x000fe4000f8e00ff */
[----:B------:R-:W-:Y:S02]  /*6490*/  IMAD.MOV.U32 R22, RZ, RZ, -0x1 ;  /* 0xffffffffff167424 */ /* 0x000fe400078e00ff */
[----:B------:R0:W-:Y:S01]  /*64a0*/  SYNCS.ARRIVE.TRANS64.A1T0 RZ, [R0+UR46], RZ ;  /* 0x000000ff00ff79a7 */ /* 0x0001e2000810002e */
[----:B-----5:R-:W-:Y:S02]  /*64b0*/  IMAD.MOV.U32 R18, RZ, RZ, -0x1 ;  /* 0xffffffffff127424 */ /* 0x020fe400078e00ff */
[----:B------:R-:W-:Y:S01]  /*64c0*/  IMAD.MOV.U32 R19, RZ, RZ, -0x1 ;  /* 0xffffffffff137424 */ /* 0x000fe200078e00ff */
[----:B0-----:R-:W-:-:S02]  /*64d0*/  PRMT R0, RZ, 0x7610, R0 ;  /* 0x00007610ff007816 */ /* 0x001fc40000000000 */
[----:B--2---:R-:W-:-:S05]  /*64e0*/  LEA R16, P0, R4, R16, 0x1 ;  /* 0x0000001004107211 */ /* 0x004fca00078008ff */
[----:B------:R-:W-:Y:S01]  /*64f0*/  IMAD.X R17, R100, 0x1, R17, P0 ;  /* 0x0000000164117824 */ /* 0x000fe200000e0611 */
[----:B------:R-:W-:-:S04]  /*6500*/  ISETP.GE.U32.AND P0, PT, R16, UR4, PT ;  /* 0x0000000410007c0c */ /* 0x000fc8000bf06070 */
[----:B------:R-:W-:-:S13]  /*6510*/  ISETP.GE.U32.AND.EX P0, PT, R17, UR5, PT, P0 ;  /* 0x0000000511007c0c */ /* 0x000fda000bf06100 */
[----:B------:R-:W-:Y:S05]  /*6520*/  @P0 BRA `(.L_x_164) ;  /* 0x00000004004c0947 */ /* 0x000fea0003800000 */
[----:B-1----:R-:W0:Y:S01]  /*6530*/  LDC.64 R10, c[0x0][0x628] ;  /* 0x00018a00ff0a7b82 */ /* 0x002e220000000a00 */
[----:B------:R-:W1:Y:S01]  /*6540*/  S2R R12, SR_CTAID.X ;  /* 0x00000000000c7919 */ /* 0x000e620000002500 */
[----:B------:R-:W-:Y:S02]  /*6550*/  IMAD.MOV.U32 R8, RZ, RZ, R16 ;  /* 0x000000ffff087224 */ /* 0x000fe400078e0010 */
[----:B------:R-:W-:Y:S01]  /*6560*/  IMAD.MOV.U32 R9, RZ, RZ, R17 ;  /* 0x000000ffff097224 */ /* 0x000fe200078e0011 */
[----:B------:R-:W2:Y:S03]  /*6570*/  S2R R18, SR_CTAID.Y ;  /* 0x0000000000127919 */ /* 0x000ea60000002600 */
[----:B------:R-:W1:Y:S08]  /*6580*/  LDC R0, c[0x0][0x630] ;  /* 0x00018c00ff007b82 */ /* 0x000e700000000800 */
[----:B------:R-:W1:Y:S01]  /*6590*/  LDC.64 R14, c[0x0][0x620] ;  /* 0x00018800ff0e7b82 */ /* 0x000e620000000a00 */
[----:B0-----:R-:W-:-:S04]  /*65a0*/  ISETP.NE.U32.AND P0, PT, R10, RZ, PT ;  /* 0x000000ff0a00720c */ /* 0x001fc80003f05070 */
[----:B------:R-:W-:-:S13]  /*65b0*/  ISETP.NE.AND.EX P0, PT, R11, RZ, PT, P0 ;  /* 0x000000ff0b00720c */ /* 0x000fda0003f05300 */
[----:B-12---:R-:W-:Y:S05]  /*65c0*/  @!P0 BRA `(.L_x_165) ;  /* 0x0000000000288947 */ /* 0x006fea0003800000 */
[----:B------:R-:W0:Y:S02]  /*65d0*/  LDC R3, c[0x0][0x634] ;  /* 0x00018d00ff037b82 */ /* 0x000e240000000800 */
[----:B0-----:R-:W-:-:S05]  /*65e0*/  IADD3 R3, P0, R16, R3, RZ ;  /* 0x0000000310037210 */ /* 0x001fca0007f1e0ff */
[----:B------:R-:W-:-:S04]  /*65f0*/  IMAD.X R13, RZ, RZ, R17, P0 ;  /* 0x000000ffff0d7224 */ /* 0x000fc800000e0611 */
[----:B------:R-:W-:-:S04]  /*6600*/  IMAD.WIDE.U32 R4, R13, R10, RZ ;  /* 0x0000000a0d047225 */ /* 0x000fc800078e00ff */
[----:B---34-:R-:W-:-:S04]  /*6610*/  IMAD.WIDE.U32 R6, P0, R3, R11, R4 ;  /* 0x0000000b03067225 */ /* 0x018fc80007800004 */
[----:B------:R-:W-:-:S04]  /*6620*/  IMAD.WIDE.U32 R4, R3, R10, RZ ;  /* 0x0000000a03047225 */ /* 0x000fc800078e00ff */
[----:B------:R-:W-:Y:S01]  /*6630*/  IMAD.X R9, RZ, RZ, RZ, P0 ;  /* 0x000000ffff097224 */ /* 0x000fe200000e06ff */
[----:B------:R-:W-:Y:S01]  /*6640*/  IADD3 RZ, P0, R5, R6, RZ ;  /* 0x0000000605ff7210 */ /* 0x000fe20007f1e0ff */
[----:B------:R-:W-:-:S04]  /*6650*/  IMAD.MOV.U32 R8, RZ, RZ, R7 ;  /* 0x000000ffff087224 */ /* 0x000fc800078e0007 */
[----:B------:R-:W-:-:S08]  /*6660*/  IMAD.WIDE.U32.X R8, R13, R11, R8, P0 ;  /* 0x0000000b0d087225 */ /* 0x000fd000000e0408 */
.L_x_165:
[-CC-:B------:R-:W-:Y:S01]  /*6670*/  SHF.R.U64 R19, R8, R0.reuse, R9.reuse ;  /* 0x0000000008137219 */ /* 0x180fe20000001209 */
[----:B------:R-:W0:Y:S01]  /*6680*/  LDC.64 R24, c[0x0][0x640] ;  /* 0x00019000ff187b82 */ /* 0x000e220000000a00 */
[----:B------:R-:W-:Y:S01]  /*6690*/  SHF.R.U32.HI R0, RZ, R0, R9 ;  /* 0x00000000ff007219 */ /* 0x000fe20000011609 */
[----:B------:R-:W-:Y:S01]  /*66a0*/  ULDC UR4, c[0x0][0x150] ;  /* 0x0000540000047ab9 */ /* 0x000fe20000000800 */
[----:B------:R-:W-:Y:S02]  /*66b0*/  IADD3 R3, P0, RZ, -R19, RZ ;  /* 0x80000013ff037210 */ /* 0x000fe40007f1e0ff */
[----:B---34-:R-:W-:-:S03]  /*66c0*/  I2FP.F32.U32 R7, R12 ;  /* 0x0000000c00077245 */ /* 0x018fc60000201000 */
[----:B------:R-:W1:Y:S01]  /*66d0*/  LDC R6, c[0x0][0x618] ;  /* 0x00018600ff067b82 */ /* 0x000e620000000800 */
[----:B------:R-:W-:Y:S02]  /*66e0*/  IMAD.X R5, RZ, RZ, ~R0, P0 ;  /* 0x000000ffff057224 */ /* 0x000fe400000e0e00 */
[----:B------:R-:W-:Y:S01]  /*66f0*/  FMUL R7, R7, UR4 ;  /* 0x0000000407077c20 */ /* 0x000fe20008400000 */
[----:B------:R-:W-:Y:S01]  /*6700*/  ULDC UR4, c[0x0][0x154] ;  /* 0x0000550000047ab9 */ /* 0x000fe20000000800 */
[-C--:B------:R-:W-:Y:S02]  /*6710*/  IMAD R0, R5, R14.reuse, RZ ;  /* 0x0000000e05007224 */ /* 0x080fe400078e02ff */
[C---:B------:R-:W-:Y:S01]  /*6720*/  IMAD.WIDE.U32 R4, R3.reuse, R14, R16 ;  /* 0x0000000e03047225 */ /* 0x040fe200078e0010 */
[----:B------:R-:W2:Y:S01]  /*6730*/  LDC R8, c[0x0][0x608] ;  /* 0x00018200ff087b82 */ /* 0x000ea20000000800 */
[----:B------:R-:W3:Y:S02]  /*6740*/  F2I.U32.TRUNC.NTZ R7, R7 ;  /* 0x0000000700077305 */ /* 0x000ee4000020f000 */
[----:B------:R-:W-:Y:S01]  /*6750*/  IMAD R3, R3, R15, R0 ;  /* 0x0000000f03037224 */ /* 0x000fe200078e0200 */
[----:B------:R-:W-:-:S03]  /*6760*/  I2FP.F32.U32 R0, R18 ;  /* 0x0000001200007245 */ /* 0x000fc60000201000 */
[----:B------:R-:W-:Y:S01]  /*6770*/  IMAD.IADD R3, R5, 0x1, R3 ;  /* 0x0000000105037824 */ /* 0x000fe200078e0203 */
[----:B------:R-:W4:Y:S01]  /*6780*/  LDC R11, c[0x0][0x658] ;  /* 0x00019600ff0b7b82 */ /* 0x000f220000000800 */
[----:B0-----:R-:W-:-:S04]  /*6790*/  ISETP.NE.U32.AND P0, PT, R24, RZ, PT ;  /* 0x000000ff1800720c */ /* 0x001fc80003f05070 */
[----:B------:R-:W-:-:S03]  /*67a0*/  ISETP.NE.AND.EX P0, PT, R25, RZ, PT, P0 ;  /* 0x000000ff1900720c */ /* 0x000fc60003f05300 */
[----:B------:R-:W0:Y:S01]  /*67b0*/  LDC R9, c[0x0][0x144] ;  /* 0x00005100ff097b82 */ /* 0x000e220000000800 */
[-C--:B-1----:R-:W-:Y:S01]  /*67c0*/  SHF.R.U64 R10, R4, R6.reuse, R3 ;  /* 0x00000006040a7219 */ /* 0x082fe20000001203 */
[----:B---3--:R-:W-:Y:S01]  /*67d0*/  IMAD.MOV R7, RZ, RZ, -R7 ;  /* 0x000000ffff077224 */ /* 0x008fe200078e0a07 */
[----:B------:R-:W-:Y:S01]  /*67e0*/  SHF.R.U32.HI R3, RZ, R6, R3 ;  /* 0x00000006ff037219 */ /* 0x000fe20000011603 */
[----:B------:R-:W-:-:S04]  /*67f0*/  FMUL R6, R0, UR4 ;  /* 0x0000000400067c20 */ /* 0x000fc80008400000 */
[----:B------:R-:W1:Y:S01]  /*6800*/  LDC R21, c[0x0][0x148] ;  /* 0x00005200ff157b82 */ /* 0x000e620000000800 */
[----:B------:R3:W0:Y:S01]  /*6810*/  F2I.U32.TRUNC.NTZ R14, R6 ;  /* 0x00000006000e7305 */ /* 0x000622000020f000 */
[-CC-:B--2---:R-:W-:Y:S02]  /*6820*/  SHF.R.U64 R13, R10, R8.reuse, R3.reuse ;  /* 0x000000080a0d7219 */ /* 0x184fe40000001203 */
[----:B------:R-:W-:-:S04]  /*6830*/  SHF.R.U32.HI R0, RZ, R8, R3 ;  /* 0x00000008ff007219 */ /* 0x000fc80000011603 */
[----:B------:R-:W2:Y:S01]  /*6840*/  LDC R20, c[0x0][0x648] ;  /* 0x00019200ff147b82 */ /* 0x000ea20000000800 */
[-CC-:B----4-:R-:W-:Y:S02]  /*6850*/  SHF.R.U64 R15, R13, R11.reuse, R0.reuse ;  /* 0x0000000b0d0f7219 */ /* 0x190fe40000001200 */
[----:B------:R-:W-:-:S03]  /*6860*/  SHF.R.U32.HI R5, RZ, R11, R0 ;  /* 0x0000000bff057219 */ /* 0x000fc60000011600 */
[----:B------:R-:W-:Y:S02]  /*6870*/  IMAD.MOV.U32 R4, RZ, RZ, R15 ;  /* 0x000000ffff047224 */ /* 0x000fe400078e000f */
[----:B------:R-:W4:Y:S01]  /*6880*/  LDC R26, c[0x0][0x638] ;  /* 0x00018e00ff1a7b82 */ /* 0x000f220000000800 */
[----:B0-----:R-:W-:-:S07]  /*6890*/  IMAD R22, R9, R7, R12 ;  /* 0x0000000709167224 */ /* 0x001fce00078e020c */
[----:B------:R-:W0:Y:S08]  /*68a0*/  LDC R27, c[0x0][0x610] ;  /* 0x00018400ff1b7b82 */ /* 0x000e300000000800 */
[----:B------:R-:W0:Y:S01]  /*68b0*/  LDC R28, c[0x0][0x600] ;  /* 0x00018000ff1c7b82 */ /* 0x000e220000000800 */
[----:B-123--:R-:W-:Y:S05]  /*68c0*/  @!P0 BRA `(.L_x_166) ;  /* 0x0000000000288947 */ /* 0x00efea0003800000 */
[----:B------:R-:W1:Y:S02]  /*68d0*/  LDC R0, c[0x0][0x64c] ;  /* 0x00019300ff007b82 */ /* 0x000e640000000800 */
[----:B-1----:R-:W-:-:S05]  /*68e0*/  IADD3 R3, P0, R15, R0, RZ ;  /* 0x000000000f037210 */ /* 0x002fca0007f1e0ff */
        /* <DEDUP_REMOVED lines=8> */
.L_x_166:
[----:B------:R-:W-:Y:S01]  /*6970*/  ISETP.NE.AND P0, PT, R2, 0x1, PT ;  /* 0x000000010200780c */ /* 0x000fe20003f05270 */
[----:B------:R-:W-:Y:S01]  /*6980*/  IMAD.MOV R14, RZ, RZ, -R14 ;  /* 0x000000ffff0e7224 */ /* 0x000fe200078e0a0e */
[----:B------:R-:W-:Y:S02]  /*6990*/  SHF.R.U64 R0, R4, R20, R5 ;  /* 0x0000001404007219 */ /* 0x000fe40000001205 */
[----:B------:R-:W-:Y:S02]  /*69a0*/  LOP3.LUT R3, R13, R102, RZ, 0xc0, !PT ;  /* 0x000000660d037212 */ /* 0x000fe400078ec0ff */
[----:B------:R-:W-:Y:S01]  /*69b0*/  LOP3.LUT R5, R10, R101, RZ, 0xc0, !PT ;  /* 0x000000650a057212 */ /* 0x000fe200078ec0ff */
[----:B------:R-:W-:Y:S02]  /*69c0*/  IMAD.MOV R4, RZ, RZ, -R0 ;  /* 0x000000ffff047224 */ /* 0x000fe400078e0a00 */
[----:B------:R-:W-:Y:S02]  /*69d0*/  IMAD R3, R98, R0, R3 ;  /* 0x0000000062037224 */ /* 0x000fe400078e0203 */
[----:B----4-:R-:W-:-:S02]  /*69e0*/  IMAD R0, R4, R26, R15 ;  /* 0x0000001a04007224 */ /* 0x010fc400078e020f */
[----:B------:R-:W-:Y:S02]  /*69f0*/  @P0 IMAD R22, R21, R14, R18 ;  /* 0x0000000e15160224 */ /* 0x000fe400078e0212 */
[----:B------:R-:W-:Y:S02]  /*6a00*/  IMAD.MOV.U32 R4, RZ, RZ, 0x1 ;  /* 0x00000001ff047424 */ /* 0x000fe400078e00ff */
[----:B0-----:R-:W-:Y:S02]  /*6a10*/  IMAD R22, R3, R27, R22 ;  /* 0x0000001b03167224 */ /* 0x001fe400078e0216 */
[----:B------:R-:W-:Y:S01]  /*6a20*/  IMAD R3, R0, R28, R5 ;  /* 0x0000001c00037224 */ /* 0x000fe200078e0205 */
[----:B------:R-:W-:-:S04]  /*6a30*/  PRMT R0, R4, 0x7610, R0 ;  /* 0x0000761004007816 */ /* 0x000fc80000000000 */
[----:B------:R-:W-:Y:S02]  /*6a40*/  SEL R18, R3, R22, !P0 ;  /* 0x0000001603127207 */ /* 0x000fe40004000000 */
[----:B------:R-:W-:-:S07]  /*6a50*/  SEL R22, R22, R3, !P0 ;  /* 0x0000000316167207 */ /* 0x000fce0004000000 */
.L_x_164:
[----:B------:R-:W-:Y:S01]  /*6a60*/  LOP3.LUT P0, RZ, R0, 0xff, RZ, 0xc0, !PT ;  /* 0x000000ff00ff7812 */ /* 0x000fe2000780c0ff */
[----:B------:R-:W-:Y:S01]  /*6a70*/  UIMAD.WIDE.U32 UR4, UR38, 0x38e38e39, URZ ;  /* 0x38e38e39260478a5 */ /* 0x000fe2000f8e003f */
[----:B------:R-:W-:-:S03]  /*6a80*/  LOP3.LUT R105, R105, 0x1, RZ, 0x3c, !PT ;  /* 0x0000000169697812 */ /* 0x000fc600078e3cff */
[----:B------:R-:W-:-:S04]  /*6a90*/  USHF.R.U32.HI UR4, URZ, 0x1, UR5 ;  /* 0x000000013f047899 */ /* 0x000fc80008011605 */
[----:B------:R-:W-:-:S04]  /*6aa0*/  UIMAD UR38, UR4, -0x9, UR38 ;  /* 0xfffffff7042678a4 */ /* 0x000fc8000f8e0226 */
[----:B------:R-:W-:Y:S08]  /*6ab0*/  @P0 BRA `(.L_x_167) ;  /* 0xffffffac006c0947 */ /* 0x000ff0000383ffff */
[----:B------:R-:W-:Y:S05]  /*6ac0*/  EXIT ;  /* 0x000000000000794d */ /* 0x000fea0003800000 */
.L_x_18:
[----:B------:R-:W-:-:S08]  /*6ad0*/  ISETP.NE.AND P0, PT, R9, RZ, PT ;  /* 0x000000ff0900720c */ /* 0x000fd00003f05270 */
[----:B0-----:R-:W0:-:S00]  /*6ae0*/  USETMAXREG.DEALLOC.CTAPOOL 0x28 ;  /* 0x00000028000079c8 */ /* 0x001e0000080e0500 */
[----:B------:R-:W-:Y:S05]  /*6af0*/  @P0 EXIT ;  /* 0x000000000000094d */ /* 0x000fea0003800000 */
[----:B0-----:R-:W-:Y:S01]  /*6b00*/  LOP3.LUT P0, RZ, R3, 0xff, RZ, 0xc0, !PT ;  /* 0x000000ff03ff7812 */ /* 0x001fe2000780c0ff */
[----:B------:R-:W-:Y:S02]  /*6b10*/  IMAD.MOV.U32 R3, RZ, RZ, 0x1 ;  /* 0x00000001ff037424 */ /* 0x000fe400078e00ff */
[----:B------:R-:W-:-:S10]  /*6b20*/  IMAD.MOV.U32 R8, RZ, RZ, RZ ;  /* 0x000000ffff087224 */ /* 0x000fd400078e00ff */
[----:B------:R-:W-:Y:S05]  /*6b30*/  @!P0 BRA `(.L_x_168) ;  /* 0x0000000c00288947 */ /* 0x000fea0003800000 */
[----:B------:R-:W0:Y:S01]  /*6b40*/  S2R R10, SR_CgaCtaId ;  /* 0x00000000000a7919 */ /* 0x000e220000008800 */
[----:B------:R-:W-:Y:S01]  /*6b50*/  LOP3.LUT P0, RZ, R4, 0x1f, RZ, 0xc0, !PT ;  /* 0x0000001f04ff7812 */ /* 0x000fe2000780c0ff */
[----:B------:R-:W-:Y:S01]  /*6b60*/  ULDC UR5, c[0x0][0x658] ;  /* 0x0001960000057ab9 */ /* 0x000fe20000000800 */
[----:B------:R-:W-:Y:S01]  /*6b70*/  UMOV UR6, 0xffffffff ;  /* 0xffffffff00067882 */ /* 0x000fe20000000000 */
[----:B------:R-:W-:Y:S01]  /*6b80*/  BSSY B0, `(.L_x_168) ;  /* 0x00000c5000007945 */ /* 0x000fe20003800000 */
[----:B------:R-:W-:Y:S01]  /*6b90*/  USHF.L.U32 UR6, UR6, UR5, URZ ;  /* 0x0000000506067299 */ /* 0x000fe2000800063f */
[C---:B------:R-:W-:Y:S01]  /*6ba0*/  ISETP.NE.AND P2, PT, R5.reuse, RZ, PT ;  /* 0x000000ff0500720c */ /* 0x040fe20003f45270 */
[----:B------:R-:W-:Y:S01]  /*6bb0*/  IMAD.MOV.U32 R11, RZ, RZ, 0x1 ;  /* 0x00000001ff0b7424 */ /* 0x000fe200078e00ff */
[----:B------:R-:W-:Y:S01]  /*6bc0*/  ISETP.NE.OR P0, PT, R5, RZ, !P0 ;  /* 0x000000ff0500720c */ /* 0x000fe20004705670 */
[----:B------:R-:W-:Y:S01]  /*6bd0*/  IMAD.MOV.U32 R3, RZ, RZ, 0x1 ;  /* 0x00000001ff037424 */ /* 0x000fe200078e00ff */
[----:B------:R-:W-:Y:S01]  /*6be0*/  LOP3.LUT R9, R23, 0x2, RZ, 0xfc, !PT ;  /* 0x0000000217097812 */ /* 0x000fe200078efcff */
[----:B------:R-:W-:Y:S01]  /*6bf0*/  IMAD.MOV.U32 R8, RZ, RZ, RZ ;  /* 0x000000ffff087224 */ /* 0x000fe200078e00ff */
[----:B------:R-:W-:Y:S01]  /*6c00*/  ULDC UR4, c[0x0][0x600] ;  /* 0x0001800000047ab9 */ /* 0x000fe20000000800 */
[----:B------:R-:W-:Y:S01]  /*6c10*/  UMOV UR7, 0x1 ;  /* 0x0000000100077882 */ /* 0x000fe20000000000 */
[----:B------:R-:W-:-:S02]  /*6c20*/  UIADD3 UR19, UR40, 0x1, URZ ;  /* 0x0000000128137890 */ /* 0x000fc4000fffe03f */
[----:B------:R-:W-:Y:S02]  /*6c30*/  UIADD3 UR15, UR4, -0x1, URZ ;  /* 0xffffffff040f7890 */ /* 0x000fe4000fffe03f */
[----:B------:R-:W-:Y:S02]  /*6c40*/  USHF.L.U32 UR17, UR7, UR5, URZ ;  /* 0x0000000507117299 */ /* 0x000fe4000800063f */
[----:B------:R-:W-:Y:S01]  /*6c50*/  ULOP3.LUT UR16, URZ, UR6, URZ, 0x33, !UPT ;  /* 0x000000063f107292 */ /* 0x000fe2000f8e333f */
[----:B------:R-:W-:Y:S01]  /*6c60*/  ULDC.64 UR20, c[0x0][0x198] ;  /* 0x0000660000147ab9 */ /* 0x000fe20000000a00 */
[C---:B0-----:R-:W-:Y:S02]  /*6c70*/  IMAD.SHL.U32 R13, R10.reuse, 0x20, RZ ;  /* 0x000000200a0d7824 */ /* 0x041fe400078e00ff */
[----:B------:R-:W-:-:S03]  /*6c80*/  IMAD.SHL.U32 R10, R10, 0x800, RZ ;  /* 0x000008000a0a7824 */ /* 0x000fc600078e00ff */
[----:B------:R-:W-:-:S07]  /*6c90*/  LOP3.LUT R13, R13, 0x60, RZ, 0xc0, !PT ;  /* 0x000000600d0d7812 */ /* 0x000fce00078ec0ff */
.L_x_180:
[----:B------:R-:W-:-:S03]  /*6ca0*/  UMOV UR4, 0xffffffff ;  /* 0xffffffff00047882 */ /* 0x000fc60000000000 */
[----:B------:R-:W-:Y:S05]  /*6cb0*/  BRA.DIV UR4, `(.L_x_169) ;  /* 0x0000001204987947 */ /* 0x000fea000b800000 */
[----:B------:R-:W-:-:S13]  /*6cc0*/  ELECT P6, URZ, PT ;  /* 0x00000000003f782f */ /* 0x000fda00038c0000 */
.L_x_198:
[----:B------:R-:W0:Y:S01]  /*6cd0*/  LDC R4, c[0x0][0x28c] ;  /* 0x0000a300ff047b82 */ /* 0x000e220000000800 */
[----:B------:R-:W-:Y:S01]  /*6ce0*/  BSSY B1, `(.L_x_170) ;  /* 0x0000039000017945 */ /* 0x000fe20003800000 */
[----:B0-----:R-:W-:-:S13]  /*6cf0*/  ISETP.LT.OR P6, PT, R4, 0x1, !P6 ;  /* 0x000000010400780c */ /* 0x001fda00077c1670 */
[----:B------:R-:W-:Y:S05]  /*6d00*/  @P6 BRA `(.L_x_171) ;  /* 0x0000000000d86947 */ /* 0x000fea0003800000 */
[----:B------:R-:W-:Y:S02]  /*6d10*/  IMAD.SHL.U32 R22, R22, 0x40, RZ ;  /* 0x0000004016167824 */ /* 0x000fe400078e00ff */
[----:B------:R-:W-:Y:S02]  /*6d20*/  IMAD R18, R18, 0x80, R13 ;  /* 0x0000008012127824 */ /* 0x000fe400078e020d */
[----:B------:R-:W-:Y:S02]  /*6d30*/  IMAD.MOV.U32 R14, RZ, RZ, RZ ;  /* 0x000000ffff0e7224 */ /* 0x000fe400078e00ff */
[----:B------:R-:W-:Y:S02]  /*6d40*/  IMAD.U32 R20, RZ, RZ, UR19 ;  /* 0x00000013ff147e24 */ /* 0x000fe4000f8e00ff */
[----:B------:R-:W-:Y:S02]  /*6d50*/  IMAD.MOV.U32 R4, RZ, RZ, R3 ;  /* 0x000000ffff047224 */ /* 0x000fe400078e0003 */
[----:B------:R-:W-:-:S07]  /*6d60*/  IMAD.MOV.U32 R5, RZ, RZ, R8 ;  /* 0x000000ffff057224 */ /* 0x000fce00078e0008 */
.L_x_175:
[----:B------:R-:W0:Y:S01]  /*6d70*/  S2R R7, SR_CgaCtaId ;  /* 0x0000000000077919 */ /* 0x000e220000008800 */
[----:B------:R-:W-:-:S04]  /*6d80*/  MOV R6, 0x400 ;  /* 0x0000040000067802 */ /* 0x000fc80000000f00 */
[----:B0-----:R-:W-:Y:S02]  /*6d90*/  LEA R12, R7, R6, 0x18 ;  /* 0x00000006070c7211 */ /* 0x001fe400078ec0ff */
[----:B------:R-:W-:Y:S01]  /*6da0*/  SHF.L.U32 R6, R4, 0x1f, RZ ;  /* 0x0000001f04067819 */ /* 0x000fe200000006ff */
[----:B------:R-:W0:Y:S02]  /*6db0*/  @!P2 LDC R7, c[0x0][0x500] ;  /* 0x00014000ff07ab82 */ /* 0x000e240000000800 */
[----:B------:R-:W-:-:S04]  /*6dc0*/  IMAD R15, R5, 0x8, R12 ;  /* 0x00000008050f7824 */ /* 0x000fc800078e020c */
[----:B------:R-:W1:Y:S02]  /*6dd0*/  SYNCS.PHASECHK.TRANS64.TRYWAIT P1, [R15+URZ+0x48], R6 ;  /* 0x000048060f0075a7 */ /* 0x000e64000802017f */
[----:B-1----:R-:W-:Y:S05]  /*6de0*/  @!P1 BRA `(.L_x_172) ;  /* 0x00000010006c9947 */ /* 0x002fea0003800000 */
.L_x_199:
[----:B-1----:R-:W-:Y:S01]  /*6df0*/  PRMT R6, R9, 0x9910, RZ ;  /* 0x0000991009067816 */ /* 0x002fe200000000ff */
[----:B0-----:R0:W-:Y:S03]  /*6e00*/  @!P2 SYNCS.ARRIVE.TRANS64 RZ, [R15+URZ], R7 ;  /* 0x000000070fffa9a7 */ /* 0x0011e6000800003f */
[----:B------:R-:W-:-:S13]  /*6e10*/  ISETP.NE.AND P1, PT, R6, 0x2, PT ;  /* 0x000000020600780c */ /* 0x000fda0003f25270 */
[----:B0-----:R-:W-:Y:S05]  /*6e20*/  @P1 BRA `(.L_x_173) ;  /* 0x0000000000041947 */ /* 0x001fea0003800000 */
[----:B------:R-:W-:Y:S01]  /*6e30*/  BPT.TRAP 0x1 ;  /* 0x000000040000795c */ /* 0x000fe20000300000 */
.L_x_173:
[----:B------:R-:W-:Y:S05]  /*6e40*/  @P0 BRA `(.L_x_174) ;  /* 0x0000000000040947 */ /* 0x000fea0003800000 */
[----:B------:R-:W-:Y:S01]  /*6e50*/  BPT.TRAP 0x1 ;  /* 0x000000040000795c */ /* 0x000fe20000300000 */
.L_x_174:
[----:B------:R-:W-:Y:S01]  /*6e60*/  IMAD.SHL.U32 R7, R5, 0x2000, RZ ;  /* 0x0000200005077824 */ /* 0x000fe200078e00ff */
[----:B------:R-:W-:Y:S01]  /*6e70*/  R2UR UR9, R15 ;  /* 0x000000000f0972ca */ /* 0x000fe200000e0000 */
[----:B------:R-:W-:Y:S01]  /*6e80*/  VIADD R20, R20, 0xffffffff ;  /* 0xffffffff14147836 */ /* 0x000fe20000000000 */
[----:B------:R-:W-:Y:S01]  /*6e90*/  R2UR UR11, R22 ;  /* 0x00000000160b72ca */ /* 0x000fe200000e0000 */
[----:B------:R-:W-:Y:S01]  /*6ea0*/  UIADD3 UR4, UP0, UR20, 0xf0, URZ ;  /* 0x000000f014047890 */ /* 0x000fe2000ff1e03f */
[----:B------:R-:W-:Y:S01]  /*6eb0*/  LOP3.LUT R6, R7, 0x1800, R10, 0xf8, !PT ;  /* 0x0000180007067812 */ /* 0x000fe200078ef80a */
[----:B------:R-:W-:Y:S01]  /*6ec0*/  UIADD3 UR22, UP1, UR20, 0x1f0, URZ ;  /* 0x000001f014167890 */ /* 0x000fe2000ff3e03f */
[----:B------:R-:W-:Y:S01]  /*6ed0*/  IADD3 R7, R12, 0x180, R7 ;  /* 0x000001800c077810 */ /* 0x000fe20007ffe007 */
[----:B------:R-:W-:Y:S01]  /*6ee0*/  UIADD3.X UR5, URZ, UR21, URZ, UP0, !UPT ;  /* 0x000000153f057290 */ /* 0x000fe200087fe43f */
[----:B------:R-:W-:Y:S01]  /*6ef0*/  R2UR UR10, R14 ;  /* 0x000000000e0a72ca */ /* 0x000fe200000e0000 */
[----:B------:R-:W-:Y:S01]  /*6f00*/  IMAD R6, R6, 0x2, R12 ;  /* 0x0000000206067824 */ /* 0x000fe200078e020c */
[----:B------:R-:W-:Y:S01]  /*6f10*/  R2UR UR13, R7 ;  /* 0x00000000070d72ca */ /* 0x000fe200000e0000 */
[----:B------:R-:W-:Y:S01]  /*6f20*/  VIADD R5, R5, 0x1 ;  /* 0x0000000105057836 */ /* 0x000fe20000000000 */
[----:B------:R-:W-:Y:S01]  /*6f30*/  R2UR UR12, R19 ;  /* 0x00000000130c72ca */ /* 0x000fe200000e0000 */
[----:B------:R-:W-:Y:S01]  /*6f40*/  UIADD3.X UR23, URZ, UR21, URZ, UP1, !UPT ;  /* 0x000000153f177290 */ /* 0x000fe20008ffe43f */
[----:B------:R-:W-:Y:S01]  /*6f50*/  R2UR UR8, R6 ;  /* 0x00000000060872ca */ /* 0x000fe200000e0000 */
[----:B------:R-:W-:Y:S01]  /*6f60*/  UMOV UR6, 0x0 ;  /* 0x0000000000067882 */ /* 0x000fe20000000000 */
[----:B------:R-:W-:Y:S01]  /*6f70*/  R2UR UR18, R18 ;  /* 0x00000000121272ca */ /* 0x000fe200000e0000 */
[----:B------:R-:W-:Y:S01]  /*6f80*/  UMOV UR7, 0x10000000 ;  /* 0x1000000000077882 */ /* 0x000fe20000000000 */
[----:B------:R-:W-:Y:S01]  /*6f90*/  ISETP.GT.AND P3, PT, R20, 0x1, PT ;  /* 0x000000011400780c */ /* 0x000fe20003f64270 */
[----:B------:R-:W-:Y:S01]  /*6fa0*/  UMOV UR24, 0xf0000 ;  /* 0x000f000000187882 */ /* 0x000fe20000000000 */
[----:B------:R-:W-:Y:S01]  /*6fb0*/  ISETP.NE.AND P1, PT, R5, 0x9, PT ;  /* 0x000000090500780c */ /* 0x000fe20003f25270 */
[----:B------:R-:W-:-:S03]  /*6fc0*/  VIADD R14, R14, 0x40 ;  /* 0x000000400e0e7836 */ /* 0x000fc60000000000 */
[----:B------:R-:W-:Y:S02]  /*6fd0*/  SEL R7, RZ, 0x1, P1 ;  /* 0x00000001ff077807 */ /* 0x000fe40000800000 */
[----:B------:R-:W-:Y:S01]  /*6fe0*/  SEL R5, R5, RZ, P1 ;  /* 0x000000ff05057207 */ /* 0x000fe20000800000 */
[----:B------:R-:W-:Y:S01]  /*6ff0*/  UIADD3 UR14, UR8, 0x12180, URZ ;  /* 0x00012180080e7890 */ /* 0x000fe2000fffe03f */
[----:B------:R-:W-:Y:S02]  /*7000*/  LOP3.LUT R4, R4, R7, RZ, 0x3c, !PT ;  /* 0x0000000704047212 */ /* 0x000fe400078e3cff */
[----:B------:R-:W-:Y:S02]  /*7010*/  UMOV UR8, UR13 ;  /* 0x0000000d00087c82 */ /* 0x000fe40008000000 */
[----:B------:R0:W-:Y:S02]  /*7020*/  UTMALDG.3D [UR8], [UR4], desc[UR6] ;  /* 0x00000608040075b4 */ /* 0x0001e40008011000 */
[----:B0-----:R-:W-:Y:S01]  /*7030*/  UMOV UR8, UR14 ;  /* 0x0000000e00087c82 */ /* 0x001fe20008000000 */
[----:B------:R-:W-:-:S02]  /*7040*/  UMOV UR11, UR18 ;  /* 0x00000012000b7c82 */ /* 0x000fc40008000000 */
[----:B------:R0:W-:Y:S02]  /*7050*/  UTMALDG.3D.MULTICAST [UR8], [UR22], UR24, desc[UR6] ;  /* 0x00000608160073b4 */ /* 0x0001e40008011818 */
[----:B0-----:R-:W-:Y:S05]  /*7060*/  @P3 BRA `(.L_x_175) ;  /* 0xfffffffc00403947 */ /* 0x001fea000383ffff */
.L_x_171:
[----:B------:R-:W-:Y:S05]  /*7070*/  BSYNC B1 ;  /* 0x0000000000017941 */ /* 0x000fea0003800000 */
.L_x_170:
[----:B------:R-:W2:Y:S01]  /*7080*/  LDL.64 R24, [R1] ;  /* 0x0000000001187983 */ /* 0x000ea20000100a00 */
[----:B------:R-:W-:Y:S01]  /*7090*/  LOP3.LUT P4, RZ, R11, 0xff, RZ, 0xc0, !PT ;  /* 0x000000ff0bff7812 */ /* 0x000fe2000788c0ff */
[----:B------:R-:W-:Y:S01]  /*70a0*/  VIADD R7, R8, UR40 ;  /* 0x0000002808077c36 */ /* 0x000fe20008000000 */
[----:B------:R-:W-:Y:S01]  /*70b0*/  ULDC.64 UR4, c[0x0][0x650] ;  /* 0x0001940000047ab9 */ /* 0x000fe20000000a00 */
[----:B------:R-:W-:Y:S01]  /*70c0*/  IMAD.U32 R8, RZ, RZ, UR40 ;  /* 0x00000028ff087e24 */ /* 0x000fe2000f8e00ff */
[----:B------:R-:W-:Y:S01]  /*70d0*/  UISETP.GE.U32.AND UP0, UPT, UR40, 0x9, UPT ;  /* 0x000000092800788c */ /* 0x000fe2000bf06070 */
[----:B------:R-:W-:Y:S01]  /*70e0*/  BSSY B1, `(.L_x_176) ;  /* 0x000006c000017945 */ /* 0x000fe20003800000 */
[----:B------:R-:W-:Y:S01]  /*70f0*/  ISETP.GT.U32.AND P1, PT, R7, 0x8, PT ;  /* 0x000000080700780c */ /* 0x000fe20003f24070 */
[----:B------:R-:W-:Y:S01]  /*7100*/  IMAD.MOV.U32 R22, RZ, RZ, -0x1 ;  /* 0xffffffffff167424 */ /* 0x000fe200078e00ff */
[----:B------:R-:W-:Y:S01]  /*7110*/  PRMT R11, RZ, 0x7610, R11 ;  /* 0x00007610ff0b7816 */ /* 0x000fe2000000000b */
[----:B------:R-:W-:Y:S01]  /*7120*/  IMAD.MOV.U32 R18, RZ, RZ, -0x1 ;  /* 0xffffffffff127424 */ /* 0x000fe200078e00ff */
[----:B------:R-:W-:Y:S01]  /*7130*/  ISETP.LT.U32.AND P1, PT, R8, 0x9, P1 ;  /* 0x000000090800780c */ /* 0x000fe20000f21070 */
[----:B------:R-:W-:Y:S01]  /*7140*/  IMAD.MOV.U32 R19, RZ, RZ, -0x1 ;  /* 0xffffffffff137424 */ /* 0x000fe200078e00ff */
[----:B------:R-:W-:Y:S01]  /*7150*/  PLOP3.LUT P3, PT, PT, PT, UP0, 0x80, 0x0 ;  /* 0x000000000000781c */ /* 0x000fe20003f6f008 */
[----:B------:R-:W0:Y:S01]  /*7160*/  @P4 S2R R5, SR_CgaCtaId ;  /* 0x0000000000054919 */ /* 0x000e220000008800 */
[----:B------:R-:W-:-:S04]  /*7170*/  @P4 MOV R4, 0x400 ;  /* 0x0000040000044802 */ /* 0x000fc80000000f00 */
[----:B0-----:R-:W-:Y:S01]  /*7180*/  @P4 LEA R6, R5, R4, 0x18 ;  /* 0x0000000405064211 */ /* 0x001fe200078ec0ff */
[----:B------:R-:W-:Y:S01]  /*7190*/  IMAD.WIDE.U32 R4, R7, 0x38e38e39, RZ ;  /* 0x38e38e3907047825 */ /* 0x000fe200078e00ff */
[----:B------:R-:W-:Y:S02]  /*71a0*/  SEL R4, RZ, 0x1, !P1 ;  /* 0x00000001ff047807 */ /* 0x000fe40004800000 */
[----:B------:R0:W-:Y:S02]  /*71b0*/  @P4 SYNCS.ARRIVE.TRANS64.A1T0 RZ, [R6+URZ+0xc8], RZ ;  /* 0x0000c8ff06ff49a7 */ /* 0x0001e4000810003f */
[----:B------:R-:W-:Y:S02]  /*71c0*/  LOP3.LUT R3, R3, R4, RZ, 0x3c, !PT ;  /* 0x0000000403037212 */ /* 0x000fe400078e3cff */
[----:B------:R-:W-:Y:S02]  /*71d0*/  PRMT R4, RZ, 0x7610, R4 ;  /* 0x00007610ff047816 */ /* 0x000fe40000000004 */
[----:B0-----:R-:W-:-:S04]  /*71e0*/  SHF.R.U32.HI R6, RZ, 0x1, R5 ;  /* 0x00000001ff067819 */ /* 0x001fc80000011605 */
[----:B------:R-:W-:Y:S01]  /*71f0*/  @P3 LOP3.LUT R3, R3, 0x1, R6, 0x78, !PT ;  /* 0x0000000103033812 */ /* 0x000fe200078e7806 */
[----:B------:R-:W-:Y:S01]  /*7200*/  IMAD R8, R6, -0x9, R7 ;  /* 0xfffffff706087824 */ /* 0x000fe200078e0207 */
[----:B--2---:R-:W-:-:S04]  /*7210*/  IADD3 R16, P4, R16, R24, RZ ;  /* 0x0000001810107210 */ /* 0x004fc80007f9e0ff */
[----:B------:R-:W-:Y:S01]  /*7220*/  ISETP.GE.U32.AND P1, PT, R16, UR4, PT ;  /* 0x0000000410007c0c */ /* 0x000fe2000bf26070 */
[----:B------:R-:W-:-:S05]  /*7230*/  IMAD.X R17, R17, 0x1, R0, P4 ;  /* 0x0000000111117824 */ /* 0x000fca00020e0600 */
[----:B------:R-:W-:-:S13]  /*7240*/  ISETP.GE.U32.AND.EX P1, PT, R17, UR5, PT, P1 ;  /* 0x0000000511007c0c */ /* 0x000fda000bf26110 */
[----:B------:R-:W-:Y:S05]  /*7250*/  @P1 BRA `(.L_x_177) ;  /* 0x0000000400501947 */ /* 0x000fea0003800000 */
[----:B------:R-:W0:Y:S01]  /*7260*/  S2R R12, SR_CTAID.X ;  /* 0x00000000000c7919 */ /* 0x000e220000002500 */
[----:B------:R-:W-:Y:S01]  /*7270*/  ULDC.64 UR4, c[0x0][0x628] ;  /* 0x00018a0000047ab9 */ /* 0x000fe20000000a00 */
[----:B------:R-:W-:Y:S01]  /*7280*/  ULDC UR7, c[0x0][0x630] ;  /* 0x00018c0000077ab9 */ /* 0x000fe20000000800 */
[----:B------:R-:W-:Y:S01]  /*7290*/  ISETP.NE.U32.AND P1, PT, RZ, UR4, PT ;  /* 0x00000004ff007c0c */ /* 0x000fe2000bf25070 */
[----:B------:R-:W1:Y:S01]  /*72a0*/  S2R R14, SR_CTAID.Y ;  /* 0x00000000000e7919 */ /* 0x000e620000002600 */
[----:B------:R-:W-:Y:S01]  /*72b0*/  ULDC UR8, c[0x0][0x150] ;  /* 0x0000540000087ab9 */ /* 0x000fe20000000800 */
[----:B------:R-:W-:Y:S01]  /*72c0*/  IMAD.MOV.U32 R4, RZ, RZ, R16 ;  /* 0x000000ffff047224 */ /* 0x000fe200078e0010 */
[----:B------:R-:W-:Y:S01]  /*72d0*/  ISETP.NE.AND.EX P1, PT, RZ, UR5, PT, P1 ;  /* 0x00000005ff007c0c */ /* 0x000fe2000bf25310 */
[----:B------:R-:W-:Y:S01]  /*72e0*/  IMAD.MOV.U32 R5, RZ, RZ, R17 ;  /* 0x000000ffff057224 */ /* 0x000fe200078e0011 */
[----:B0-----:R-:W-:-:S11]  /*72f0*/  I2FP.F32.U32 R18, R12 ;  /* 0x0000000c00127245 */ /* 0x001fd60000201000 */
[----:B------:R-:W-:Y:S05]  /*7300*/  @!P1 BRA `(.L_x_178) ;  /* 0x0000000000289947 */ /* 0x000fea0003800000 */
[----:B------:R-:W-:Y:S02]  /*7310*/  ULDC UR6, c[0x0][0x634] ;  /* 0x00018d0000067ab9 */ /* 0x000fe40000000800 */
[----:B------:R-:W-:-:S05]  /*7320*/  IADD3 R5, P1, R16, UR6, RZ ;  /* 0x0000000610057c10 */ /* 0x000fca000ff3e0ff */
[----:B------:R-:W-:-:S04]  /*7330*/  IMAD.X R15, RZ, RZ, R17, P1 ;  /* 0x000000ffff0f7224 */ /* 0x000fc800008e0611 */
[----:B------:R-:W-:-:S04]  /*7340*/  IMAD.WIDE.U32 R6, R15, UR4, RZ ;  /* 0x000000040f067c25 */ /* 0x000fc8000f8e00ff */
[----:B------:R-:W-:-:S04]  /*7350*/  IMAD.WIDE.U32 R6, P1, R5, UR5, R6 ;  /* 0x0000000505067c25 */ /* 0x000fc8000f820006 */
[----:B------:R-:W-:-:S04]  /*7360*/  IMAD.WIDE.U32 R4, R5, UR4, RZ ;  /* 0x0000000405047c25 */ /* 0x000fc8000f8e00ff */
[----:B------:R-:W-:Y:S01]  /*7370*/  IMAD.MOV.U32 R4, RZ, RZ, R7 ;  /* 0x000000ffff047224 */ /* 0x000fe200078e0007 */
[----:B------:R-:W-:Y:S01]  /*7380*/  IADD3 RZ, P3, R5, R6, RZ ;  /* 0x0000000605ff7210 */ /* 0x000fe20007f7e0ff */
[----:B------:R-:W-:-:S04]  /*7390*/  IMAD.X R5, RZ, RZ, RZ, P1 ;  /* 0x000000ffff057224 */ /* 0x000fc800008e06ff */
[----:B------:R-:W-:-:S08]  /*73a0*/  IMAD.WIDE.U32.X R4, R15, UR5, R4, P3 ;  /* 0x000000050f047c25 */ /* 0x000fd000098e0404 */
.L_x_178:
[--C-:B------:R-:W-:Y:S01]  /*73b0*/  SHF.R.U64 R19, R4, UR7, R5.reuse ;  /* 0x0000000704137c19 */ /* 0x100fe20008001205 */
[----:B------:R-:W-:Y:S01]  /*73c0*/  FMUL R18, R18, UR8 ;  /* 0x0000000812127c20 */ /* 0x000fe20008400000 */
[----:B------:R-:W0:Y:S01]  /*73d0*/  LDC R15, c[0x0][0x144] ;  /* 0x00005100ff0f7b82 */ /* 0x000e220000000800 */
[----:B------:R-:W-:Y:S01]  /*73e0*/  SHF.R.U32.HI R4, RZ, UR7, R5 ;  /* 0x00000007ff047c19 */ /* 0x000fe20008011605 */
[----:B------:R-:W-:Y:S01]  /*73f0*/  ULDC UR6, c[0x0][0x154] ;  /* 0x0000550000067ab9 */ /* 0x000fe20000000800 */
[----:B------:R-:W-:Y:S01]  /*7400*/  IADD3 R5, P1, RZ, -R19, RZ ;  /* 0x80000013ff057210 */ /* 0x000fe20007f3e0ff */
[----:B------:R-:W-:Y:S01]  /*7410*/  ULDC.64 UR4, c[0x0][0x620] ;  /* 0x0001880000047ab9 */ /* 0x000fe20000000a00 */
[----:B-1----:R-:W-:Y:S01]  /*7420*/  I2FP.F32.U32 R6, R14 ;  /* 0x0000000e00067245 */ /* 0x002fe20000201000 */
[----:B------:R-:W1:Y:S01]  /*7430*/  F2I.U32.TRUNC.NTZ R18, R18 ;  /* 0x0000001200127305 */ /* 0x000e62000020f000 */
[----:B------:R-:W-:Y:S01]  /*7440*/  ISETP.NE.AND P4, PT, R2, 0x1, PT ;  /* 0x000000010200780c */ /* 0x000fe20003f85270 */
[----:B------:R-:W-:Y:S01]  /*7450*/  IMAD.X R4, RZ, RZ, ~R4, P1 ;  /* 0x000000ffff047224 */ /* 0x000fe200008e0e04 */
[----:B------:R-:W2:Y:S01]  /*7460*/  LDC R21, c[0x0][0x148] ;  /* 0x00005200ff157b82 */ /* 0x000ea20000000800 */
[----:B------:R-:W-:Y:S01]  /*7470*/  FMUL R6, R6, UR6 ;  /* 0x0000000606067c20 */ /* 0x000fe20008400000 */
[----:B------:R-:W-:Y:S01]  /*7480*/  ULDC.64 UR6, c[0x0][0x640] ;  /* 0x0001900000067ab9 */ /* 0x000fe20000000a00 */
[----:B------:R-:W-:Y:S01]  /*7490*/  IMAD R4, R4, UR4, RZ ;  /* 0x0000000404047c24 */ /* 0x000fe2000f8e02ff */
[----:B------:R-:W-:-:S03]  /*74a0*/  ISETP.NE.U32.AND P1, PT, RZ, UR6, PT ;  /* 0x00000006ff007c0c */ /* 0x000fc6000bf25070 */
[----:B------:R-:W3:Y:S01]  /*74b0*/  F2I.U32.TRUNC.NTZ R6, R6 ;  /* 0x0000000600067305 */ /* 0x000ee2000020f000 */
[C---:B------:R-:W-:Y:S01]  /*74c0*/  IMAD R7, R5.reuse, UR5, R4 ;  /* 0x0000000505077c24 */ /* 0x040fe2000f8e0204 */
[----:B------:R-:W-:Y:S01]  /*74d0*/  ISETP.NE.AND.EX P1, PT, RZ, UR7, PT, P1 ;  /* 0x00000007ff007c0c */ /* 0x000fe2000bf25310 */
[----:B------:R-:W-:Y:S01]  /*74e0*/  IMAD.WIDE.U32 R4, R5, UR4, R16 ;  /* 0x0000000405047c25 */ /* 0x000fe2000f8e0010 */
[----:B------:R-:W-:-:S03]  /*74f0*/  ULDC UR4, c[0x0][0x618] ;  /* 0x0001860000047ab9 */ /* 0x000fc60000000800 */
[----:B-1----:R-:W-:Y:S02]  /*7500*/  IMAD.MOV R18, RZ, RZ, -R18 ;  /* 0x000000ffff127224 */ /* 0x002fe400078e0a12 */
[----:B------:R-:W-:Y:S02]  /*7510*/  IMAD.IADD R5, R5, 0x1, R7 ;  /* 0x0000000105057824 */ /* 0x000fe400078e0207 */
[----:B0-----:R-:W-:-:S03]  /*7520*/  IMAD R12, R15, R18, R12 ;  /* 0x000000120f0c7224 */ /* 0x001fc600078e020c */
[--C-:B------:R-:W-:Y:S01]  /*7530*/  SHF.R.U64 R15, R4, UR4, R5.reuse ;  /* 0x00000004040f7c19 */ /* 0x100fe20008001205 */
[----:B---3--:R-:W-:Y:S01]  /*7540*/  IMAD.MOV R7, RZ, RZ, -R6 ;  /* 0x000000ffff077224 */ /* 0x008fe200078e0a06 */
[----:B------:R-:W-:Y:S01]  /*7550*/  SHF.R.U32.HI R4, RZ, UR4, R5 ;  /* 0x00000004ff047c19 */ /* 0x000fe20008011605 */
[----:B------:R-:W-:Y:S02]  /*7560*/  ULDC UR4, c[0x0][0x608] ;  /* 0x0001820000047ab9 */ /* 0x000fe40000000800 */
[----:B--2---:R-:W-:Y:S01]  /*7570*/  @P4 IMAD R12, R21, R7, R14 ;  /* 0x00000007150c4224 */ /* 0x004fe200078e020e */
[--C-:B------:R-:W-:Y:S02]  /*7580*/  SHF.R.U64 R18, R15, UR4, R4.reuse ;  /* 0x000000040f127c19 */ /* 0x100fe40008001204 */
[----:B------:R-:W-:Y:S01]  /*7590*/  SHF.R.U32.HI R5, RZ, UR4, R4 ;  /* 0x00000004ff057c19 */ /* 0x000fe20008011604 */
[----:B------:R-:W-:-:S03]  /*75a0*/  ULDC UR4, c[0x0][0x658] ;  /* 0x0001960000047ab9 */ /* 0x000fc60000000800 */
[--C-:B------:R-:W-:Y:S02]  /*75b0*/  SHF.R.U64 R14, R18, UR4, R5.reuse ;  /* 0x00000004120e7c19 */ /* 0x100fe40008001205 */
[----:B------:R-:W-:-:S03]  /*75c0*/  SHF.R.U32.HI R21, RZ, UR4, R5 ;  /* 0x00000004ff157c19 */ /* 0x000fc60008011605 */
[----:B------:R-:W-:Y:S02]  /*75d0*/  IMAD.MOV.U32 R6, RZ, RZ, R14 ;  /* 0x000000ffff067224 */ /* 0x000fe400078e000e */
[----:B------:R-:W-:Y:S01]  /*75e0*/  IMAD.MOV.U32 R5, RZ, RZ, R21 ;  /* 0x000000ffff057224 */ /* 0x000fe200078e0015 */
[----:B------:R-:W-:Y:S06]  /*75f0*/  @!P1 BRA `(.L_x_179) ;  /* 0x00000000002c9947 */ /* 0x000fec0003800000 */
        /* <DEDUP_REMOVED lines=9> */
[----:B------:R-:W-:-:S04]  /*7690*/  IMAD.WIDE.U32.X R4, R21, UR7, R4, P3 ;  /* 0x0000000715047c25 */ /* 0x000fc800098e0404 */
[----:B------:R-:W-:-:S07]  /*76a0*/  IMAD.MOV.U32 R6, RZ, RZ, R4 ;  /* 0x000000ffff067224 */ /* 0x000fce00078e0004 */
.L_x_179:
[----:B------:R-:W-:Y:S01]  /*76b0*/  ULDC UR4, c[0x0][0x648] ;  /* 0x0001920000047ab9 */ /* 0x000fe20000000800 */
[----:B------:R-:W-:Y:S01]  /*76c0*/  LOP3.LUT R4, R18, UR16, RZ, 0xc0, !PT ;  /* 0x0000001012047c12 */ /* 0x000fe2000f8ec0ff */
[----:B------:R-:W-:Y:S01]  /*76d0*/  ULDC UR5, c[0x0][0x610] ;  /* 0x0001840000057ab9 */ /* 0x000fe20000000800 */
[----:B------:R-:W-:Y:S01]  /*76e0*/  SHF.R.U64 R5, R6, UR4, R5 ;  /* 0x0000000406057c19 */ /* 0x000fe20008001205 */
[----:B------:R-:W-:Y:S01]  /*76f0*/  ULDC UR4, c[0x0][0x638] ;  /* 0x00018e0000047ab9 */ /* 0x000fe20000000800 */
[----:B------:R-:W-:-:S03]  /*7700*/  LOP3.LUT R15, R15, UR15, RZ, 0xc0, !PT ;  /* 0x0000000f0f0f7c12 */ /* 0x000fc6000f8ec0ff */
[----:B------:R-:W-:Y:S02]  /*7710*/  IMAD.MOV R7, RZ, RZ, -R5 ;  /* 0x000000ffff077224 */ /* 0x000fe400078e0a05 */
[----:B------:R-:W-:Y:S02]  /*7720*/  IMAD R5, R5, UR17, R4 ;  /* 0x0000001105057c24 */ /* 0x000fe4000f8e0204 */
[----:B------:R-:W-:Y:S01]  /*7730*/  IMAD R14, R7, UR4, R14 ;  /* 0x00000004070e7c24 */ /* 0x000fe2000f8e020e */
[----:B------:R-:W-:Y:S01]  /*7740*/  ULDC UR4, c[0x0][0x600] ;  /* 0x0001800000047ab9 */ /* 0x000fe20000000800 */
[----:B------:R-:W-:Y:S02]  /*7750*/  IMAD R12, R5, UR5, R12 ;  /* 0x00000005050c7c24 */ /* 0x000fe4000f8e020c */
[----:B------:R-:W-:Y:S02]  /*7760*/  IMAD R5, R14, UR4, R15 ;  /* 0x000000040e057c24 */ /* 0x000fe4000f8e020f */
[----:B------:R-:W-:-:S03]  /*7770*/  IMAD.MOV.U32 R4, RZ, RZ, 0x1 ;  /* 0x00000001ff047424 */ /* 0x000fc600078e00ff */
[----:B------:R-:W-:Y:S02]  /*7780*/  SEL R18, R5, R12, !P4 ;  /* 0x0000000c05127207 */ /* 0x000fe40006000000 */
[----:B------:R-:W-:-:S07]  /*7790*/  SEL R22, R12, R5, !P4 ;  /* 0x000000050c167207 */ /* 0x000fce0006000000 */
.L_x_177:
[----:B------:R-:W-:Y:S05]  /*77a0*/  BSYNC B1 ;  /* 0x0000000000017941 */ /* 0x000fea0003800000 */
.L_x_176:
[----:B------:R-:W-:-:S13]  /*77b0*/  LOP3.LUT P1, RZ, R4, 0xff, RZ, 0xc0, !PT ;  /* 0x000000ff04ff7812 */ /* 0x000fda000782c0ff */
[----:B------:R-:W-:Y:S05]  /*77c0*/  @P1 BRA `(.L_x_180) ;  /* 0xfffffff400341947 */ /* 0x000fea000383ffff */
[----:B------:R-:W-:Y:S05]  /*77d0*/  BSYNC B0 ;  /* 0x0000000000007941 */ /* 0x000fea0003800000 */
.L_x_168:
[----:B------:R-:W-:-:S03]  /*77e0*/  UMOV UR4, 0xffffffff ;  /* 0xffffffff00047882 */ /* 0x000fc60000000000 */
[----:B------:R-:W-:Y:S05]  /*77f0*/  BRA.DIV UR4, `(.L_x_181) ;  /* 0x0000000604fc7947 */ /* 0x000fea000b800000 */
[----:B------:R-:W-:-:S13]  /*7800*/  ELECT P6, URZ, PT ;  /* 0x00000000003f782f */ /* 0x000fda00038c0000 */
.L_x_202:
[----:B------:R-:W-:Y:S04]  /*7810*/  BSSY B0, `(.L_x_182) ;  /* 0x0000058000007945 */ /* 0x000fe80003800000 */
[----:B------:R-:W-:Y:S05]  /*7820*/  @!P6 BRA `(.L_x_183) ;  /* 0x000000040058e947 */ /* 0x000fea0003800000 */
[----:B------:R-:W-:-:S04]  /*7830*/  LOP3.LUT R23, R23, 0x2, RZ, 0xfc, !PT ;  /* 0x0000000217177812 */ /* 0x000fc800078efcff */
[----:B------:R-:W-:-:S13]  /*7840*/  ISETP.NE.AND P0, PT, R23, 0x3, PT ;  /* 0x000000031700780c */ /* 0x000fda0003f05270 */
[----:B------:R-:W-:Y:S05]  /*7850*/  @!P0 BRA `(.L_x_184) ;  /* 0x0000000000048947 */ /* 0x000fea0003800000 */
[----:B------:R-:W-:Y:S01]  /*7860*/  BPT.TRAP 0x1 ;  /* 0x000000040000795c */ /* 0x000fe20000300000 */
.L_x_184:
[----:B------:R-:W0:Y:S01]  /*7870*/  S2R R5, SR_CgaCtaId ;  /* 0x0000000000057919 */ /* 0x000e220000008800 */
[----:B------:R-:W-:Y:S02]  /*7880*/  MOV R0, 0x400 ;  /* 0x0000040000007802 */ /* 0x000fe40000000f00 */
[----:B------:R-:W-:Y:S02]  /*7890*/  SHF.L.U32 R2, R3, 0x1f, RZ ;  /* 0x0000001f03027819 */ /* 0x000fe400000006ff */
[----:B0-----:R-:W-:-:S05]  /*78a0*/  LEA R5, R5, R0, 0x18 ;  /* 0x0000000005057211 */ /* 0x001fca00078ec0ff */
[----:B------:R-:W-:-:S04]  /*78b0*/  VIADD R5, R5, 0x48 ;  /* 0x0000004805057836 */ /* 0x000fc80000000000 */
[C---:B------:R-:W-:Y:S02]  /*78c0*/  IMAD R7, R8.reuse, 0x8, R5 ;  /* 0x0000000808077824 */ /* 0x040fe400078e0205 */
[----:B------:R-:W-:Y:S02]  /*78d0*/  VIADD R8, R8, 0x1 ;  /* 0x0000000108087836 */ /* 0x000fe40000000000 */
[----:B------:R-:W0:Y:S03]  /*78e0*/  SYNCS.PHASECHK.TRANS64.TRYWAIT P0, [R7+URZ], R2 ;  /* 0x00000002070075a7 */ /* 0x000e26000800017f */
[----:B------:R-:W-:-:S04]  /*78f0*/  ISETP.NE.AND P1, PT, R8, 0x9, PT ;  /* 0x000000090800780c */ /* 0x000fc80003f25270 */
[----:B------:R-:W-:Y:S02]  /*7900*/  SEL R0, RZ, 0x1, P1 ;  /* 0x00000001ff007807 */ /* 0x000fe40000800000 */
[----:B------:R-:W-:Y:S02]  /*7910*/  SEL R8, R8, RZ, P1 ;  /* 0x000000ff08087207 */ /* 0x000fe40000800000 */
[----:B------:R-:W-:-:S03]  /*7920*/  LOP3.LUT R9, R3, R0, RZ, 0x3c, !PT ;  /* 0x0000000003097212 */ /* 0x000fc600078e3cff */
[----:B------:R-:W-:Y:S01]  /*7930*/  IMAD R6, R8, 0x8, R5 ;  /* 0x0000000808067824 */ /* 0x000fe200078e0205 */
[----:B------:R-:W-:Y:S01]  /*7940*/  SHF.L.U32 R3, R9, 0x1f, RZ ;  /* 0x0000001f09037819 */ /* 0x000fe200000006ff */
[----:B0-----:R-:W-:Y:S06]  /*7950*/  @!P0 BRA `(.L_x_185) ;  /* 0x0000000400c48947 */ /* 0x001fec0003800000 */
.L_x_203:
[----:B------:R-:W1:Y:S01]  /*7960*/  SYNCS.PHASECHK.TRANS64.TRYWAIT P0, [R6+URZ], R3 ;  /* 0x00000003060075a7 */ /* 0x000e62000800017f */
[----:B------:R-:W-:-:S05]  /*7970*/  VIADD R0, R8, 0x1 ;  /* 0x0000000108007836 */ /* 0x000fca0000000000 */
[----:B------:R-:W-:-:S04]  /*7980*/  ISETP.NE.AND P1, PT, R0, 0x9, PT ;  /* 0x000000090000780c */ /* 0x000fc80003f25270 */
[----:B0-----:R-:W-:Y:S02]  /*7990*/  SEL R2, RZ, 0x1, P1 ;  /* 0x00000001ff027807 */ /* 0x001fe40000800000 */
[----:B------:R-:W-:Y:S02]  /*79a0*/  SEL R0, R0, RZ, P1 ;  /* 0x000000ff00007207 */ /* 0x000fe40000800000 */
[----:B------:R-:W-:-:S03]  /*79b0*/  LOP3.LUT R9, R9, R2, RZ, 0x3c, !PT ;  /* 0x0000000209097212 */ /* 0x000fc600078e3cff */
[----:B------:R-:W-:Y:S01]  /*79c0*/  IMAD R7, R0, 0x8, R5 ;  /* 0x0000000800077824 */ /* 0x000fe200078e0205 */
[----:B------:R-:W-:Y:S01]  /*79d0*/  SHF.L.U32 R4, R9, 0x1f, RZ ;  /* 0x0000001f09047819 */ /* 0x000fe200000006ff */
[----:B-1----:R-:W-:Y:S06]  /*79e0*/  @!P0 BRA `(.L_x_186) ;  /* 0x0000000400b48947 */ /* 0x002fec0003800000 */
.L_x_204:
[----:B------:R-:W1:Y:S01]  /*79f0*/  SYNCS.PHASECHK.TRANS64.TRYWAIT P0, [R7+URZ], R4 ;  /* 0x00000004070075a7 */ /* 0x000e62000800017f */
[----:B------:R-:W-:-:S05]  /*7a00*/  VIADD R0, R0, 0x1 ;  /* 0x0000000100007836 */ /* 0x000fca0000000000 */
[----:B------:R-:W-:-:S04]  /*7a10*/  ISETP.NE.AND P1, PT, R0, 0x9, PT ;  /* 0x000000090000780c */ /* 0x000fc80003f25270 */
[----:B------:R-:W-:Y:S02]  /*7a20*/  SEL R2, RZ, 0x1, P1 ;  /* 0x00000001ff027807 */ /* 0x000fe40000800000 */
[----:B------:R-:W-:Y:S02]  /*7a30*/  SEL R0, R0, RZ, P1 ;  /* 0x000000ff00007207 */ /* 0x000fe40000800000 */
[----:B------:R-:W-:-:S03]  /*7a40*/  LOP3.LUT R9, R9, R2, RZ, 0x3c, !PT ;  /* 0x0000000209097212 */ /* 0x000fc600078e3cff */
[----:B0-----:R-:W-:Y:S01]  /*7a50*/  IMAD R6, R0, 0x8, R5 ;  /* 0x0000000800067824 */ /* 0x001fe200078e0205 */
[----:B------:R-:W-:Y:S01]  /*7a60*/  SHF.L.U32 R3, R9, 0x1f, RZ ;  /* 0x0000001f09037819 */ /* 0x000fe200000006ff */
[----:B-1----:R-:W-:Y:S06]  /*7a70*/  @!P0 BRA `(.L_x_187) ;  /* 0x0000000400a48947 */ /* 0x002fec0003800000 */
.L_x_205:
        /* <DEDUP_REMOVED lines=9> */
.L_x_206:
        /* <DEDUP_REMOVED lines=9> */
.L_x_207:
        /* <DEDUP_REMOVED lines=9> */
.L_x_208:
        /* <DEDUP_REMOVED lines=9> */
.L_x_209:
[----:B------:R-:W1:Y:S01]  /*7cc0*/  SYNCS.PHASECHK.TRANS64.TRYWAIT P0, [R6+URZ], R3 ;  /* 0x00000003060075a7 */ /* 0x000e62000800017f */
[----:B------:R-:W-:-:S05]  /*7cd0*/  VIADD R0, R0, 0x1 ;  /* 0x0000000100007836 */ /* 0x000fca0000000000 */
[----:B------:R-:W-:-:S04]  /*7ce0*/  ISETP.NE.AND P1, PT, R0, 0x9, PT ;  /* 0x000000090000780c */ /* 0x000fc80003f25270 */
[----:B------:R-:W-:Y:S02]  /*7cf0*/  SEL R2, RZ, 0x1, P1 ;  /* 0x00000001ff027807 */ /* 0x000fe40000800000 */
[----:B------:R-:W-:Y:S02]  /*7d00*/  SEL R0, R0, RZ, P1 ;  /* 0x000000ff00007207 */ /* 0x000fe40000800000 */
[----:B------:R-:W-:Y:S01]  /*7d10*/  LOP3.LUT R2, R9, R2, RZ, 0x3c, !PT ;  /* 0x0000000209027212 */ /* 0x000fe200078e3cff */
[----:B-1----:R-:W-:Y:S06]  /*7d20*/  @!P0 BRA `(.L_x_192) ;  /* 0x00000004005c8947 */ /* 0x002fec0003800000 */
.L_x_210:
[----:B------:R-:W-:Y:S01]  /*7d30*/  IMAD R5, R0, 0x8, R5 ;  /* 0x0000000800057824 */ /* 0x000fe200078e0205 */
[----:B------:R-:W-:-:S07]  /*7d40*/  SHF.L.U32 R0, R2, 0x1f, RZ ;  /* 0x0000001f02007819 */ /* 0x000fce00000006ff */
.L_x_193:
[----:B--2---:R2:W3:Y:S02]  /*7d50*/  SYNCS.PHASECHK.TRANS64.TRYWAIT P0, [R5+URZ], R0 ;  /* 0x00000000050075a7 */ /* 0x0044e4000800017f */
[----:B---3--:R-:W-:Y:S05]  /*7d60*/  @!P0 NANOSLEEP.SYNCS 0x989680 ;  /* 0x009896800000895d */ /* 0x008fea0003900000 */
[----:B------:R-:W3:Y:S02]  /*7d70*/  @!P0 SYNCS.PHASECHK.TRANS64 P0, [R5+URZ], R0 ;  /* 0x00000000050085a7 */ /* 0x000ee4000800007f */
[----:B---3--:R-:W-:Y:S05]  /*7d80*/  @!P0 BRA `(.L_x_193) ;  /* 0xfffffffc00f08947 */ /* 0x008fea000383ffff */
.L_x_183:
[----:B------:R-:W-:Y:S05]  /*7d90*/  BSYNC B0 ;  /* 0x0000000000007941 */ /* 0x000fea0003800000 */
.L_x_182:
[----:B------:R-:W-:Y:S05]  /*7da0*/  EXIT ;  /* 0x000000000000794d */ /* 0x000fea0003800000 */
.L_x_20:
[----:B0-----:R-:W-:-:S04]  /*7db0*/  IMAD.U32 R3, RZ, RZ, UR43 ;  /* 0x0000002bff037e24 */ /* 0x001fc8000f8e00ff */
[----:B------:R0:W1:Y:S03]  /*7dc0*/  SYNCS.PHASECHK.TRANS64.TRYWAIT P0, [R3+URZ+-0x8], R0 ;  /* 0xfffff800030075a7 */ /* 0x000066000800017f */
[----:B-1----:R-:W-:Y:S05]  /*7dd0*/  @!P0 NANOSLEEP.SYNCS 0x989680 ;  /* 0x009896800000895d */ /* 0x002fea0003900000 */
[----:B------:R-:W1:Y:S02]  /*7de0*/  @!P0 SYNCS.PHASECHK.TRANS64 P0, [R3+URZ+-0x8], R0 ;  /* 0xfffff800030085a7 */ /* 0x000e64000800007f */
[----:B-1----:R-:W-:Y:S05]  /*7df0*/  @!P0 BRA `(.L_x_20) ;  /* 0xfffffffc00ec8947 */ /* 0x002fea000383ffff */
[----:B------:R-:W-:Y:S05]  /*7e00*/  BRA `(.L_x_194) ;  /* 0xffffff9800a47947 */ /* 0x000fea000383ffff */
.L_x_25:
[----:B-1----:R1:W2:Y:S02]  /*7e10*/  SYNCS.PHASECHK.TRANS64.TRYWAIT P1, [R3+URZ], R0 ;  /* 0x00000000030075a7 */ /* 0x0022a4000802017f */
[----:B--2---:R-:W-:Y:S05]  /*7e20*/  @!P1 NANOSLEEP.SYNCS 0x989680 ;  /* 0x009896800000995d */ /* 0x004fea0003900000 */
[----:B------:R-:W2:Y:S02]  /*7e30*/  @!P1 SYNCS.PHASECHK.TRANS64 P1, [R3+URZ], R0 ;  /* 0x00000000030095a7 */ /* 0x000ea4000802007f */
[----:B--2---:R-:W-:Y:S05]  /*7e40*/  @!P1 BRA `(.L_x_25) ;  /* 0xfffffffc00f09947 */ /* 0x004fea000383ffff */
[----:B------:R-:W-:Y:S05]  /*7e50*/  BRA `(.L_x_24) ;  /* 0xffffff9c00187947 */ /* 0x000fea000383ffff */
.L_x_30:
[----:B-1----:R-:W-:-:S04]  /*7e60*/  IMAD.U32 R5, RZ, RZ, UR4 ;  /* 0x00000004ff057e24 */ /* 0x002fc8000f8e00ff */
[----:B------:R1:W2:Y:S03]  /*7e70*/  SYNCS.PHASECHK.TRANS64.TRYWAIT P1, [R5+URZ], R4 ;  /* 0x00000004050075a7 */ /* 0x0002a6000802017f */
[----:B--2---:R-:W-:Y:S05]  /*7e80*/  @!P1 NANOSLEEP.SYNCS 0x989680 ;  /* 0x009896800000995d */ /* 0x004fea0003900000 */
[----:B------:R-:W2:Y:S02]  /*7e90*/  @!P1 SYNCS.PHASECHK.TRANS64 P1, [R5+URZ], R4 ;  /* 0x00000004050095a7 */ /* 0x000ea4000802007f */
[----:B--2---:R-:W-:Y:S05]  /*7ea0*/  @!P1 BRA `(.L_x_30) ;  /* 0xfffffffc00ec9947 */ /* 0x004fea000383ffff */
[----:B------:R-:W-:Y:S05]  /*7eb0*/  BRA `(.L_x_29) ;  /* 0xffffff9c00e87947 */ /* 0x000fea000383ffff */
.L_x_36:
[----:B0-----:R-:W-:-:S04]  /*7ec0*/  IMAD.U32 R3, RZ, RZ, UR43 ;  /* 0x0000002bff037e24 */ /* 0x001fc8000f8e00ff */
[----:B------:R0:W1:Y:S03]  /*7ed0*/  SYNCS.PHASECHK.TRANS64.TRYWAIT P0, [R3+URZ+0x8], R0 ;  /* 0x00000800030075a7 */ /* 0x000066000800017f */
[----:B-1----:R-:W-:Y:S05]  /*7ee0*/  @!P0 NANOSLEEP.SYNCS 0x989680 ;  /* 0x009896800000895d */ /* 0x002fea0003900000 */
[----:B------:R-:W1:Y:S02]  /*7ef0*/  @!P0 SYNCS.PHASECHK.TRANS64 P0, [R3+URZ+0x8], R0 ;  /* 0x00000800030085a7 */ /* 0x000e64000800007f */
[----:B-1----:R-:W-:Y:S05]  /*7f00*/  @!P0 BRA `(.L_x_36) ;  /* 0xfffffffc00ec8947 */ /* 0x002fea000383ffff */
[----:B------:R-:W-:Y:S05]  /*7f10*/  BRA `(.L_x_195) ;  /* 0xffffffa400287947 */ /* 0x000fea000383ffff */
.L_x_169:
[----:B------:R-:W-:Y:S01]  /*7f20*/  BSSY B1, `(.L_x_196) ;  /* 0x0000006000017945 */ /* 0x000fe20003800000 */
[----:B------:R-:W-:-:S07]  /*7f30*/  IMAD.MOV.U32 R15, RZ, RZ, -0x1 ;  /* 0xffffffffff0f7424 */ /* 0x000fce00078e00ff */
[----:B-----5:R-:W-:Y:S05]  /*7f40*/  WARPSYNC.COLLECTIVE R15, `(.L_x_197) ;  /* 0x000000000f0c7348 */ /* 0x020fea0003c00000 */
[----:B------:R-:W-:Y:S02]  /*7f50*/  ELECT P6, UR62, PT ;  /* 0x00000000003e782f */ /* 0x000fe400038c0000 */
[----:B------:R-:W-:Y:S01]  /*7f60*/  MOV R14, UR62 ;  /* 0x0000003e000e7c02 */ /* 0x000fe20008000f00 */
[----:B-----5:R-:W-:Y:S10]  /*7f70*/  ENDCOLLECTIVE ;  /* 0x000000000000791b */ /* 0x020ff40003800000 */
.L_x_197:
[----:B------:R-:W-:Y:S05]  /*7f80*/  BSYNC B1 ;  /* 0x0000000000017941 */ /* 0x000fea0003800000 */
.L_x_196:
[----:B------:R-:W-:Y:S05]  /*7f90*/  BRA `(.L_x_198) ;  /* 0xffffffec004c7947 */ /* 0x000fea000383ffff */
.L_x_172:
[----:B-1----:R1:W2:Y:S02]  /*7fa0*/  SYNCS.PHASECHK.TRANS64.TRYWAIT P1, [R15+URZ+0x48], R6 ;  /* 0x000048060f0075a7 */ /* 0x0022a4000802017f */
[----:B--2---:R-:W-:Y:S05]  /*7fb0*/  @!P1 NANOSLEEP.SYNCS 0x989680 ;  /* 0x009896800000995d */ /* 0x004fea0003900000 */
[----:B------:R-:W2:Y:S02]  /*7fc0*/  @!P1 SYNCS.PHASECHK.TRANS64 P1, [R15+URZ+0x48], R6 ;  /* 0x000048060f0095a7 */ /* 0x000ea4000802007f */
[----:B--2---:R-:W-:Y:S05]  /*7fd0*/  @!P1 BRA `(.L_x_172) ;  /* 0xfffffffc00f09947 */ /* 0x004fea000383ffff */
[----:B------:R-:W-:Y:S05]  /*7fe0*/  BRA `(.L_x_199) ;  /* 0xffffffec00807947 */ /* 0x000fea000383ffff */
.L_x_181:
[----:B------:R-:W-:Y:S01]  /*7ff0*/  BSSY B0, `(.L_x_200) ;  /* 0x0000006000007945 */ /* 0x000fe20003800000 */
[----:B------:R-:W-:-:S07]  /*8000*/  IMAD.MOV.U32 R15, RZ, RZ, -0x1 ;  /* 0xffffffffff0f7424 */ /* 0x000fce00078e00ff */
[----:B-----5:R-:W-:Y:S05]  /*8010*/  WARPSYNC.COLLECTIVE R15, `(.L_x_201) ;  /* 0x000000000f0c7348 */ /* 0x020fea0003c00000 */
[----:B------:R-:W-:Y:S02]  /*8020*/  ELECT P6, UR62, PT ;  /* 0x00000000003e782f */ /* 0x000fe400038c0000 */
[----:B------:R-:W-:Y:S01]  /*8030*/  MOV R14, UR62 ;  /* 0x0000003e000e7c02 */ /* 0x000fe20008000f00 */
[----:B-----5:R-:W-:Y:S10]  /*8040*/  ENDCOLLECTIVE ;  /* 0x000000000000791b */ /* 0x020ff40003800000 */
.L_x_201:
[----:B------:R-:W-:Y:S05]  /*8050*/  BSYNC B0 ;  /* 0x0000000000007941 */ /* 0x000fea0003800000 */
.L_x_200:
[----:B------:R-:W-:Y:S05]  /*8060*/  BRA `(.L_x_202) ;  /* 0xfffffff400e87947 */ /* 0x000fea000383ffff */
.L_x_185:
[----:B0-----:R0:W1:Y:S02]  /*8070*/  SYNCS.PHASECHK.TRANS64.TRYWAIT P0, [R7+URZ], R2 ;  /* 0x00000002070075a7 */ /* 0x001064000800017f */
[----:B-1----:R-:W-:Y:S05]  /*8080*/  @!P0 NANOSLEEP.SYNCS 0x989680 ;  /* 0x009896800000895d */ /* 0x002fea0003900000 */
[----:B------:R-:W1:Y:S02]  /*8090*/  @!P0 SYNCS.PHASECHK.TRANS64 P0, [R7+URZ], R2 ;  /* 0x00000002070085a7 */ /* 0x000e64000800007f */
[----:B-1----:R-:W-:Y:S05]  /*80a0*/  @!P0 BRA `(.L_x_185) ;  /* 0xfffffffc00f08947 */ /* 0x002fea000383ffff */
[----:B------:R-:W-:Y:S05]  /*80b0*/  BRA `(.L_x_203) ;  /* 0xfffffff800287947 */ /* 0x000fea000383ffff */
.L_x_186:
[----:B0-----:R0:W1:Y:S02]  /*80c0*/  SYNCS.PHASECHK.TRANS64.TRYWAIT P0, [R6+URZ], R3 ;  /* 0x00000003060075a7 */ /* 0x001064000800017f */
[----:B-1----:R-:W-:Y:S05]  /*80d0*/  @!P0 NANOSLEEP.SYNCS 0x989680 ;  /* 0x009896800000895d */ /* 0x002fea0003900000 */
[----:B------:R-:W1:Y:S02]  /*80e0*/  @!P0 SYNCS.PHASECHK.TRANS64 P0, [R6+URZ], R3 ;  /* 0x00000003060085a7 */ /* 0x000e64000800007f */
[----:B-1----:R-:W-:Y:S05]  /*80f0*/  @!P0 BRA `(.L_x_186) ;  /* 0xfffffffc00f08947 */ /* 0x002fea000383ffff */
[----:B------:R-:W-:Y:S05]  /*8100*/  BRA `(.L_x_204) ;  /* 0xfffffff800387947 */ /* 0x000fea000383ffff */
.L_x_187:
[----:B0-----:R0:W1:Y:S02]  /*8110*/  SYNCS.PHASECHK.TRANS64.TRYWAIT P0, [R7+URZ], R4 ;  /* 0x00000004070075a7 */ /* 0x001064000800017f */
[----:B-1----:R-:W-:Y:S05]  /*8120*/  @!P0 NANOSLEEP.SYNCS 0x989680 ;  /* 0x009896800000895d */ /* 0x002fea0003900000 */
[----:B------:R-:W1:Y:S02]  /*8130*/  @!P0 SYNCS.PHASECHK.TRANS64 P0, [R7+URZ], R4 ;  /* 0x00000004070085a7 */ /* 0x000e64000800007f */
[----:B-1----:R-:W-:Y:S05]  /*8140*/  @!P0 BRA `(.L_x_187) ;  /* 0xfffffffc00f08947 */ /* 0x002fea000383ffff */
[----:B------:R-:W-:Y:S05]  /*8150*/  BRA `(.L_x_205) ;  /* 0xfffffff800487947 */ /* 0x000fea000383ffff */
.L_x_188:
[----:B0-----:R0:W1:Y:S02]  /*8160*/  SYNCS.PHASECHK.TRANS64.TRYWAIT P0, [R6+URZ], R3 ;  /* 0x00000003060075a7 */ /* 0x001064000800017f */
[----:B-1----:R-:W-:Y:S05]  /*8170*/  @!P0 NANOSLEEP.SYNCS 0x989680 ;  /* 0x009896800000895d */ /* 0x002fea0003900000 */
[----:B------:R-:W1:Y:S02]  /*8180*/  @!P0 SYNCS.PHASECHK.TRANS64 P0, [R6+URZ], R3 ;  /* 0x00000003060085a7 */ /* 0x000e64000800007f */
[----:B-1----:R-:W-:Y:S05]  /*8190*/  @!P0 BRA `(.L_x_188) ;  /* 0xfffffffc00f08947 */ /* 0x002fea000383ffff */
[----:B------:R-:W-:Y:S05]  /*81a0*/  BRA `(.L_x_206) ;  /* 0xfffffff800587947 */ /* 0x000fea000383ffff */
.L_x_189:
[----:B0-----:R0:W1:Y:S02]  /*81b0*/  SYNCS.PHASECHK.TRANS64.TRYWAIT P0, [R7+URZ], R4 ;  /* 0x00000004070075a7 */ /* 0x001064000800017f */
[----:B-1----:R-:W-:Y:S05]  /*81c0*/  @!P0 NANOSLEEP.SYNCS 0x989680 ;  /* 0x009896800000895d */ /* 0x002fea0003900000 */
[----:B------:R-:W1:Y:S02]  /*81d0*/  @!P0 SYNCS.PHASECHK.TRANS64 P0, [R7+URZ], R4 ;  /* 0x00000004070085a7 */ /* 0x000e64000800007f */
[----:B-1----:R-:W-:Y:S05]  /*81e0*/  @!P0 BRA `(.L_x_189) ;  /* 0xfffffffc00f08947 */ /* 0x002fea000383ffff */
[----:B------:R-:W-:Y:S05]  /*81f0*/  BRA `(.L_x_207) ;  /* 0xfffffff800687947 */ /* 0x000fea000383ffff */
.L_x_190:
[----:B0-----:R0:W1:Y:S02]  /*8200*/  SYNCS.PHASECHK.TRANS64.TRYWAIT P0, [R6+URZ], R3 ;  /* 0x00000003060075a7 */ /* 0x001064000800017f */
[----:B-1----:R-:W-:Y:S05]  /*8210*/  @!P0 NANOSLEEP.SYNCS 0x989680 ;  /* 0x009896800000895d */ /* 0x002fea0003900000 */
[----:B------:R-:W1:Y:S02]  /*8220*/  @!P0 SYNCS.PHASECHK.TRANS64 P0, [R6+URZ], R3 ;  /* 0x00000003060085a7 */ /* 0x000e64000800007f */
[----:B-1----:R-:W-:Y:S05]  /*8230*/  @!P0 BRA `(.L_x_190) ;  /* 0xfffffffc00f08947 */ /* 0x002fea000383ffff */
[----:B------:R-:W-:Y:S05]  /*8240*/  BRA `(.L_x_208) ;  /* 0xfffffff800787947 */ /* 0x000fea000383ffff */
.L_x_191:
[----:B0-----:R0:W1:Y:S02]  /*8250*/  SYNCS.PHASECHK.TRANS64.TRYWAIT P0, [R7+URZ], R4 ;  /* 0x00000004070075a7 */ /* 0x001064000800017f */
[----:B-1----:R-:W-:Y:S05]  /*8260*/  @!P0 NANOSLEEP.SYNCS 0x989680 ;  /* 0x009896800000895d */ /* 0x002fea0003900000 */
[----:B------:R-:W1:Y:S02]  /*8270*/  @!P0 SYNCS.PHASECHK.TRANS64 P0, [R7+URZ], R4 ;  /* 0x00000004070085a7 */ /* 0x000e64000800007f */
[----:B-1----:R-:W-:Y:S05]  /*8280*/  @!P0 BRA `(.L_x_191) ;  /* 0xfffffffc00f08947 */ /* 0x002fea000383ffff */
[----:B------:R-:W-:Y:S05]  /*8290*/  BRA `(.L_x_209) ;  /* 0xfffffff800887947 */ /* 0x000fea000383ffff */
.L_x_192:
[----:B-1----:R1:W2:Y:S02]  /*82a0*/  SYNCS.PHASECHK.TRANS64.TRYWAIT P0, [R6+URZ], R3 ;  /* 0x00000003060075a7 */ /* 0x0022a4000800017f */
[----:B--2---:R-:W-:Y:S05]  /*82b0*/  @!P0 NANOSLEEP.SYNCS 0x989680 ;  /* 0x009896800000895d */ /* 0x004fea0003900000 */
[----:B------:R-:W2:Y:S02]  /*82c0*/  @!P0 SYNCS.PHASECHK.TRANS64 P0, [R6+URZ], R3 ;  /* 0x00000003060085a7 */ /* 0x000ea4000800007f */
[----:B--2---:R-:W-:Y:S05]  /*82d0*/  @!P0 BRA `(.L_x_192) ;  /* 0xfffffffc00f08947 */ /* 0x004fea000383ffff */
[----:B------:R-:W-:Y:S05]  /*82e0*/  BRA `(.L_x_210) ;  /* 0xfffffff800907947 */ /* 0x000fea000383ffff */
.L_x_211:
[----:B------:R-:W-:-:S00]  /*82f0*/  BRA `(.L_x_211) ;  /* 0xfffffffc00fc7947 */ /* 0x000fc0000383ffff */
[----:B------:R-:W-:-:S00]  /*8300*/  NOP ;  /* 0x0000000000007918 */ /* 0x000fc00000000000 */
[----:B------:R-:W-:-:S00]  /*8310*/  NOP ;  /* 0x0000000000007918 */ /* 0x000fc00000000000 */
[----:B------:R-:W-:-:S00]  /*8320*/  NOP ;  /* 0x0000000000007918 */ /* 0x000fc00000000000 */
[----:B------:R-:W-:-:S00]  /*8330*/  NOP ;  /* 0x0000000000007918 */ /* 0x000fc00000000000 */
[----:B------:R-:W-:-:S00]  /*8340*/  NOP ;  /* 0x0000000000007918 */ /* 0x000fc00000000000 */
[----:B------:R-:W-:-:S00]  /*8350*/  NOP ;  /* 0x0000000000007918 */ /* 0x000fc00000000000 */
[----:B------:R-:W-:-:S00]  /*8360*/  NOP ;  /* 0x0000000000007918 */ /* 0x000fc00000000000 */
[----:B------:R-:W-:-:S00]  /*8370*/  NOP ;  /* 0x0000000000007918 */ /* 0x000fc00000000000 */
.L_x_212:


//--------------------- .nv.global.init           --------------------------
	.section	.nv.global.init,"aw",@progbits
.nv.global.init:
	.type		$str$22,@object
	.size		$str$22,($str$23 - $str$22)
$str$22:
        /*0000*/ 	.byte	0x6b, 0x5f, 0x74, 0x69, 0x6c, 0x65, 0x5f, 0x63, 0x6f, 0x75, 0x6e, 0x74, 0x20, 0x3e, 0x3d, 0x20
        /*0010*/ 	.byte	0x31, 0x00
	.type		$str$23,@object
	.size		$str$23,(__unnamed_1 - $str$23)
$str$23:
        /*0012*/ 	.byte	0x2f, 0x74, 0x6d, 0x70, 0x2f, 0x63, 0x75, 0x74, 0x6c, 0x61, 0x73, 0x73, 0x5f, 0x73, 0x77, 0x65
        /*0022*/ 	.byte	0x65, 0x70, 0x5f, 0x73, 0x72, 0x63, 0x2f, 0x69, 0x6e, 0x63, 0x6c, 0x75, 0x64, 0x65, 0x2f, 0x63
        /*0032*/ 	.byte	0x75, 0x74, 0x6c, 0x61, 0x73, 0x73, 0x2f, 0x67, 0x65, 0x6d, 0x6d, 0x2f, 0x63, 0x6f, 0x6c, 0x6c
        /*0042*/ 	.byte	0x65, 0x63, 0x74, 0x69, 0x76, 0x65, 0x2f, 0x73, 0x6d, 0x39, 0x30, 0x5f, 0x6d, 0x6d, 0x61, 0x5f
        /*0052*/ 	.byte	0x74, 0x6d, 0x61, 0x5f, 0x67, 0x6d, 0x6d, 0x61, 0x5f, 0x73, 0x73, 0x5f, 0x77, 0x61, 0x72, 0x70
        /*0062*/ 	.byte	0x73, 0x70, 0x65, 0x63, 0x69, 0x61, 0x6c, 0x69, 0x7a, 0x65, 0x64, 0x2e, 0x68, 0x70, 0x70, 0x00
	.type		__unnamed_1,@object
	.size		__unnamed_1,(.L_0 - __unnamed_1)
__unnamed_1:
        /*0072*/ 	.byte	0x76, 0x6f, 0x69, 0x64, 0x20, 0x63, 0x75, 0x74, 0x6c, 0x61, 0x73, 0x73, 0x3a, 0x3a, 0x67, 0x65
        /* <DEDUP_REMOVED lines=180> */
        /*0bc2*/ 	.byte	0x00
.L_0:


//--------------------- .nv.shared._ZN7cutlass13device_kernelINS_4gemm6kernel13GemmUniversalIN4cute5tupleIJiiiiEEENS1_10collective13CollectiveMmaINS1_34MainloopSm90TmaGmmaWarpSpecializedILi9ENS5_IJNS4_1CILi4EEENSA_ILi1EEESC_EEENS1_32KernelTmaWarpSpecializedPingpongEEENS5_IJNSA_ILi64EEENSA_ILi128EEESG_EEENS_6half_tENS5_IJlSC_lEEESJ_SK_NS4_8TiledMMAINS4_8MMA_AtomIJNS4_4SM904GMMA26MMA_64x128x16_F32F16F16_SSILNSO_5MajorE0ELSQ_0ELNSO_7ScaleInE1ELSR_1EEEEEENS4_6LayoutINS5_IJSC_SC_SC_EEENS5_IJNSA_ILi0EEESW_SW_EEEEENS5_IJNS4_10UnderscoreESZ_SZ_EEEEENS4_13SM90_TMA_LOADENS4_14ComposedLayoutINS4_7SwizzleILi3ELi4ELi3EEENS4_18smem_ptr_flag_bitsILi16EEENSU_INS5_IJNSA_ILi8EEESG_EEENS5_IJSG_SC_EEEEEEEvNS4_8identityENS4_23SM90_TMA_LOAD_MULTICASTES1C_vS1D_EENS_8epilogue10collective6detail29Sm90TmaWarpSpecializedAdapterINS1H_15DefaultEpilogueISJ_SK_SK_NS1G_6thread17LinearCombinationISJ_Li1EffLNS1L_9ScaleType4KindE0ELNS_15FloatRoundStyleE2ESJ_EENS1_15EpilogueDefaultEEEEEvvEEEEvNT_6ParamsE --------------------------
	.section	.nv.shared._ZN7cutlass13device_kernelINS_4gemm6kernel13GemmUniversalIN4cute5tupleIJiiiiEEENS1_10collective13CollectiveMmaINS1_34MainloopSm90TmaGmmaWarpSpecializedILi9ENS5_IJNS4_1CILi4EEENSA_ILi1EEESC_EEENS1_32KernelTmaWarpSpecializedPingpongEEENS5_IJNSA_ILi64EEENSA_ILi128EEESG_EEENS_6half_tENS5_IJlSC_lEEESJ_SK_NS4_8TiledMMAINS4_8MMA_AtomIJNS4_4SM904GMMA26MMA_64x128x16_F32F16F16_SSILNSO_5MajorE0ELSQ_0ELNSO_7ScaleInE1ELSR_1EEEEEENS4_6LayoutINS5_IJSC_SC_SC_EEENS5_IJNSA_ILi0EEESW_SW_EEEEENS5_IJNS4_10UnderscoreESZ_SZ_EEEEENS4_13SM90_TMA_LOADENS4_14ComposedLayoutINS4_7SwizzleILi3ELi4ELi3EEENS4_18smem_ptr_flag_bitsILi16EEENSU_INS5_IJNSA_ILi8EEESG_EEENS5_IJSG_SC_EEEEEEEvNS4_8identityENS4_23SM90_TMA_LOAD_MULTICASTES1C_vS1D_EENS_8epilogue10collective6detail29Sm90TmaWarpSpecializedAdapterINS1H_15DefaultEpilogueISJ_SK_SK_NS1G_6thread17LinearCombinationISJ_Li1EffLNS1L_9ScaleType4KindE0ELNS_15FloatRoundStyleE2ESJ_EENS1_15EpilogueDefaultEEEEEvvEEEEvNT_6ParamsE,"aw",@nobits
	.sectionflags	@""
	.align	16
	.zero		1024


//--------------------- .nv.shared.reserved.0     --------------------------
	.section	.nv.shared.reserved.0,"aw",@nobits
	.weak		__nv_reservedSMEM_offset_0_alias
	.size		__nv_reservedSMEM_offset_0_alias, 0, 0
	.other		__nv_reservedSMEM_offset_0_alias,@"STO_CUDA_RESERVED_SHARED STV_DEFAULT"
__nv_reservedSMEM_offset_0_alias:
	.zero		0


//--------------------- .nv.global                --------------------------
	.section	.nv.global,"aw",@nobits
.nv.global:
	.type		_ZN40_INTERNAL_45f6d7be_4_k_cu_1d1c0bfa_163684cute1_E,@object
	.size		_ZN40_INTERNAL_45f6d7be_4_k_cu_1d1c0bfa_163684cute1_E,(_ZN40_INTERNAL_45f6d7be_4_k_cu_1d1c0bfa_163684cuda3std3__45__cpo6cbeginE - _ZN40_INTERNAL_45f6d7be_4_k_cu_1d1c0bfa_163684cute1_E)
_ZN40_INTERNAL_45f6d7be_4_k_cu_1d1c0bfa_163684cute1_E:
	.zero		1
	.type		_ZN40_INTERNAL_45f6d7be_4_k_cu_1d1c0bfa_163684cuda3std3__45__cpo6cbeginE,@object
	.size		_ZN40_INTERNAL_45f6d7be_4_k_cu_1d1c0bfa_163684cuda3std3__45__cpo6cbeginE,(_ZN40_INTERNAL_45f6d7be_4_k_cu_1d1c0bfa_163684cuda3std3__48in_placeE - _ZN40_INTERNAL_45f6d7be_4_k_cu_1d1c0bfa_163684cuda3std3__45__cpo6cbeginE)
_ZN40_INTERNAL_45f6d7be_4_k_cu_1d1c0bfa_163684cuda3std3__45__cpo6cbeginE:
	.zero		1
	.type		_ZN40_INTERNAL_45f6d7be_4_k_cu_1d1c0bfa_163684cuda3std3__48in_placeE,@object
	.size		_ZN40_INTERNAL_45f6d7be_4_k_cu_1d1c0bfa_163684cuda3std3__48in_placeE,(_ZN40_INTERNAL_45f6d7be_4_k_cu_1d1c0bfa_163684cuda3std6ranges3__45__cpo9iter_moveE - _ZN40_INTERNAL_45f6d7be_4_k_cu_1d1c0bfa_163684cuda3std3__48in_placeE)
_ZN40_INTERNAL_45f6d7be_4_k_cu_1d1c0bfa_163684cuda3std3__48in_placeE:
	.zero		1
	.type		_ZN40_INTERNAL_45f6d7be_4_k_cu_1d1c0bfa_163684cuda3std6ranges3__45__cpo9iter_moveE,@object
	.size		_ZN40_INTERNAL_45f6d7be_4_k_cu_1d1c0bfa_163684cuda3std6ranges3__45__cpo9iter_moveE,(_ZN40_INTERNAL_45f6d7be_4_k_cu_1d1c0bfa_163684cuda3std3__45__cpo5beginE - _ZN40_INTERNAL_45f6d7be_4_k_cu_1d1c0bfa_163684cuda3std6ranges3__45__cpo9iter_moveE)
_ZN40_INTERNAL_45f6d7be_4_k_cu_1d1c0bfa_163684cuda3std6ranges3__45__cpo9iter_moveE:
	.zero		1
	.type		_ZN40_INTERNAL_45f6d7be_4_k_cu_1d1c0bfa_163684cuda3std3__45__cpo5beginE,@object
	.size		_ZN40_INTERNAL_45f6d7be_4_k_cu_1d1c0bfa_163684cuda3std3__45__cpo5beginE,(_ZN40_INTERNAL_45f6d7be_4_k_cu_1d1c0bfa_163684cuda3std3__442_GLOBAL__N__45f6d7be_4_k_cu_1d1c0bfa_163686ignoreE - _ZN40_INTERNAL_45f6d7be_4_k_cu_1d1c0bfa_163684cuda3std3__45__cpo5beginE)
_ZN40_INTERNAL_45f6d7be_4_k_cu_1d1c0bfa_163684cuda3std3__45__cpo5beginE:
	.zero		1
	.type		_ZN40_INTERNAL_45f6d7be_4_k_cu_1d1c0bfa_163684cuda3std3__442_GLOBAL__N__45f6d7be_4_k_cu_1d1c0bfa_163686ignoreE,@object
	.size		_ZN40_INTERNAL_45f6d7be_4_k_cu_1d1c0bfa_163684cuda3std3__442_GLOBAL__N__45f6d7be_4_k_cu_1d1c0bfa_163686ignoreE,(_ZN40_INTERNAL_45f6d7be_4_k_cu_1d1c0bfa_163684cute7productE - _ZN40_INTERNAL_45f6d7be_4_k_cu_1d1c0bfa_163684cuda3std3__442_GLOBAL__N__45f6d7be_4_k_cu_1d1c0bfa_163686ignoreE)
_ZN40_INTERNAL_45f6d7be_4_k_cu_1d1c0bfa_163684cuda3std3__442_GLOBAL__N__45f6d7be_4_k_cu_1d1c0bfa_163686ignoreE:
	.zero		1
	.type		_ZN40_INTERNAL_45f6d7be_4_k_cu_1d1c0bfa_163684cute7productE,@object
	.size		_ZN40_INTERNAL_45f6d7be_4_k_cu_1d1c0bfa_163684cute7productE,(_ZN40_INTERNAL_45f6d7be_4_k_cu_1d1c0bfa_163684cuda3std3__45__cpo3endE - _ZN40_INTERNAL_45f6d7be_4_k_cu_1d1c0bfa_163684cute7productE)
_ZN40_INTERNAL_45f6d7be_4_k_cu_1d1c0bfa_163684cute7productE:
	.zero		1
	.type		_ZN40_INTERNAL_45f6d7be_4_k_cu_1d1c0bfa_163684cuda3std3__45__cpo3endE,@object
	.size		_ZN40_INTERNAL_45f6d7be_4_k_cu_1d1c0bfa_163684cuda3std3__45__cpo3endE,(_ZN40_INTERNAL_45f6d7be_4_k_cu_1d1c0bfa_163684cuda3std3__419piecewise_constructE - _ZN40_INTERNAL_45f6d7be_4_k_cu_1d1c0bfa_163684cuda3std3__45__cpo3endE)
_ZN40_INTERNAL_45f6d7be_4_k_cu_1d1c0bfa_163684cuda3std3__45__cpo3endE:
	.zero		1
	.type		_ZN40_INTERNAL_45f6d7be_4_k_cu_1d1c0bfa_163684cuda3std3__419piecewise_constructE,@object
	.size		_ZN40_INTERNAL_45f6d7be_4_k_cu_1d1c0bfa_163684cuda3std3__419piecewise_constructE,(_ZN40_INTERNAL_45f6d7be_4_k_cu_1d1c0bfa_163684cuda3std3__45__cpo4cendE - _ZN40_INTERNAL_45f6d7be_4_k_cu_1d1c0bfa_163684cuda3std3__419piecewise_constructE)
_ZN40_INTERNAL_45f6d7be_4_k_cu_1d1c0bfa_163684cuda3std3__419piecewise_constructE:
	.zero		1
	.type		_ZN40_INTERNAL_45f6d7be_4_k_cu_1d1c0bfa_163684cuda3std3__45__cpo4cendE,@object
	.size		_ZN40_INTERNAL_45f6d7be_4_k_cu_1d1c0bfa_163684cuda3std3__45__cpo4cendE,(_ZN40_INTERNAL_45f6d7be_4_k_cu_1d1c0bfa_163684cuda3std6ranges3__45__cpo4swapE - _ZN40_INTERNAL_45f6d7be_4_k_cu_1d1c0bfa_163684cuda3std3__45__cpo4cendE)
_ZN40_INTERNAL_45f6d7be_4_k_cu_1d1c0bfa_163684cuda3std3__45__cpo4cendE:
	.zero		1
	.type		_ZN40_INTERNAL_45f6d7be_4_k_cu_1d1c0bfa_163684cuda3std6ranges3__45__cpo4swapE,@object
	.size		_ZN40_INTERNAL_45f6d7be_4_k_cu_1d1c0bfa_163684cuda3std6ranges3__45__cpo4swapE,(.L_8 - _ZN40_INTERNAL_45f6d7be_4_k_cu_1d1c0bfa_163684cuda3std6ranges3__45__cpo4swapE)
_ZN40_INTERNAL_45f6d7be_4_k_cu_1d1c0bfa_163684cuda3std6ranges3__45__cpo4swapE:
	.zero		1
.L_8:


//--------------------- .nv.constant0._ZN7cutlass13device_kernelINS_4gemm6kernel13GemmUniversalIN4cute5tupleIJiiiiEEENS1_10collective13CollectiveMmaINS1_34MainloopSm90TmaGmmaWarpSpecializedILi9ENS5_IJNS4_1CILi4EEENSA_ILi1EEESC_EEENS1_32KernelTmaWarpSpecializedPingpongEEENS5_IJNSA_ILi64EEENSA_ILi128EEESG_EEENS_6half_tENS5_IJlSC_lEEESJ_SK_NS4_8TiledMMAINS4_8MMA_AtomIJNS4_4SM904GMMA26MMA_64x128x16_F32F16F16_SSILNSO_5MajorE0ELSQ_0ELNSO_7ScaleInE1ELSR_1EEEEEENS4_6LayoutINS5_IJSC_SC_SC_EEENS5_IJNSA_ILi0EEESW_SW_EEEEENS5_IJNS4_10UnderscoreESZ_SZ_EEEEENS4_13SM90_TMA_LOADENS4_14ComposedLayoutINS4_7SwizzleILi3ELi4ELi3EEENS4_18smem_ptr_flag_bitsILi16EEENSU_INS5_IJNSA_ILi8EEESG_EEENS5_IJSG_SC_EEEEEEEvNS4_8identityENS4_23SM90_TMA_LOAD_MULTICASTES1C_vS1D_EENS_8epilogue10collective6detail29Sm90TmaWarpSpecializedAdapterINS1H_15DefaultEpilogueISJ_SK_SK_NS1G_6thread17LinearCombinationISJ_Li1EffLNS1L_9ScaleType4KindE0ELNS_15FloatRoundStyleE2ESJ_EENS1_15EpilogueDefaultEEEEEvvEEEEvNT_6ParamsE --------------------------
	.section	.nv.constant0._ZN7cutlass13device_kernelINS_4gemm6kernel13GemmUniversalIN4cute5tupleIJiiiiEEENS1_10collective13CollectiveMmaINS1_34MainloopSm90TmaGmmaWarpSpecializedILi9ENS5_IJNS4_1CILi4EEENSA_ILi1EEESC_EEENS1_32KernelTmaWarpSpecializedPingpongEEENS5_IJNSA_ILi64EEENSA_ILi128EEESG_EEENS_6half_tENS5_IJlSC_lEEESJ_SK_NS4_8TiledMMAINS4_8MMA_AtomIJNS4_4SM904GMMA26MMA_64x128x16_F32F16F16_SSILNSO_5MajorE0ELSQ_0ELNSO_7ScaleInE1ELSR_1EEEEEENS4_6LayoutINS5_IJSC_SC_SC_EEENS5_IJNSA_ILi0EEESW_SW_EEEEENS5_IJNS4_10UnderscoreESZ_SZ_EEEEENS4_13SM90_TMA_LOADENS4_14ComposedLayoutINS4_7SwizzleILi3ELi4ELi3EEENS4_18smem_ptr_flag_bitsILi16EEENSU_INS5_IJNSA_ILi8EEESG_EEENS5_IJSG_SC_EEEEEEEvNS4_8identityENS4_23SM90_TMA_LOAD_MULTICASTES1C_vS1D_EENS_8epilogue10collective6detail29Sm90TmaWarpSpecializedAdapterINS1H_15DefaultEpilogueISJ_SK_SK_NS1G_6thread17LinearCombinationISJ_Li1EffLNS1L_9ScaleType4KindE0ELNS_15FloatRoundStyleE2ESJ_EENS1_15EpilogueDefaultEEEEEvvEEEEvNT_6ParamsE,"a",@progbits
	.sectionflags	@""
	.align	4
.nv.constant0._ZN7cutlass13device_kernelINS_4gemm6kernel13GemmUniversalIN4cute5tupleIJiiiiEEENS1_10collective13CollectiveMmaINS1_34MainloopSm90TmaGmmaWarpSpecializedILi9ENS5_IJNS4_1CILi4EEENSA_ILi1EEESC_EEENS1_32KernelTmaWarpSpecializedPingpongEEENS5_IJNSA_ILi64EEENSA_ILi128EEESG_EEENS_6half_tENS5_IJlSC_lEEESJ_SK_NS4_8TiledMMAINS4_8MMA_AtomIJNS4_4SM904GMMA26MMA_64x128x16_F32F16F16_SSILNSO_5MajorE0ELSQ_0ELNSO_7ScaleInE1ELSR_1EEEEEENS4_6LayoutINS5_IJSC_SC_SC_EEENS5_IJNSA_ILi0EEESW_SW_EEEEENS5_IJNS4_10UnderscoreESZ_SZ_EEEEENS4_13SM90_TMA_LOADENS4_14ComposedLayoutINS4_7SwizzleILi3ELi4ELi3EEENS4_18smem_ptr_flag_bitsILi16EEENSU_INS5_IJNSA_ILi8EEESG_EEENS5_IJSG_SC_EEEEEEEvNS4_8identityENS4_23SM90_TMA_LOAD_MULTICASTES1C_vS1D_EENS_8epilogue10collective6detail29Sm90TmaWarpSpecializedAdapterINS1H_15DefaultEpilogueISJ_SK_SK_NS1G_6thread17LinearCombinationISJ_Li1EffLNS1L_9ScaleType4KindE0ELNS_15FloatRoundStyleE2ESJ_EENS1_15EpilogueDefaultEEEEEvvEEEEvNT_6ParamsE:
	.zero		1664


//--------------------- SYMBOLS --------------------------

	.type		.nv.reservedSmem.offset0,@object
	.size		.nv.reservedSmem.offset0,0x4
	.type		__assertfail,@function
